//
// Generated by NVIDIA NVVM Compiler
//
// Compiler Build ID: CL-36424714
// Cuda compilation tools, release 13.0, V13.0.88
// Based on NVVM 20.0.0
//

.version 9.0
.target sm_100
.address_size 64

	// .globl	getAcceleration
.func  (.param .b64 func_retval0) __internal_accurate_pow
(
	.param .b64 __internal_accurate_pow_param_0
)
;

.visible .entry getAcceleration(
	.param .u64 .ptr .align 1 getAcceleration_param_0,
	.param .u64 .ptr .align 1 getAcceleration_param_1,
	.param .u64 .ptr .align 1 getAcceleration_param_2,
	.param .u64 .ptr .align 1 getAcceleration_param_3,
	.param .u64 .ptr .align 1 getAcceleration_param_4,
	.param .u64 .ptr .align 1 getAcceleration_param_5,
	.param .u64 .ptr .align 1 getAcceleration_param_6,
	.param .u64 .ptr .align 1 getAcceleration_param_7,
	.param .u64 .ptr .align 1 getAcceleration_param_8
)
{
	.reg .pred 	%p<27>;
	.reg .b32 	%r<35>;
	.reg .b32 	%f<24>;
	.reg .b64 	%rd<18>;
	.reg .b64 	%fd<38>;

	ld.param.u64 	%rd7, [getAcceleration_param_0];
	ld.param.u64 	%rd8, [getAcceleration_param_1];
	ld.param.u64 	%rd9, [getAcceleration_param_2];
	ld.param.u64 	%rd10, [getAcceleration_param_3];
	ld.param.u64 	%rd4, [getAcceleration_param_6];
	ld.param.u64 	%rd5, [getAcceleration_param_7];
	ld.param.u64 	%rd6, [getAcceleration_param_8];
	cvta.to.global.u64 	%rd1, %rd10;
	cvta.to.global.u64 	%rd2, %rd8;
	cvta.to.global.u64 	%rd11, %rd9;
	cvta.to.global.u64 	%rd12, %rd7;
	ld.global.f32 	%f3, [%rd12];
	ld.global.f32 	%f4, [%rd11];
	sub.f32 	%f1, %f3, %f4;
	cvt.f64.f32 	%fd1, %f1;
	{
	.reg .b32 %temp; 
	mov.b64 	{%temp, %r1}, %fd1;
	}
	mov.f64 	%fd17, 0d4000000000000000;
	{
	.reg .b32 %temp; 
	mov.b64 	{%temp, %r5}, %fd17;
	}
	and.b32  	%r3, %r5, 2146435072;
	setp.eq.s32 	%p1, %r3, 1062207488;
	abs.f64 	%fd2, %fd1;
	{ // callseq 0, 0
	.param .b64 param0;
	st.param.f64 	[param0], %fd2;
	.param .b64 retval0;
	call.uni (retval0), 
	__internal_accurate_pow, 
	(
	param0
	);
	ld.param.f64 	%fd18, [retval0];
	} // callseq 0
	setp.lt.s32 	%p2, %r1, 0;
	neg.f64 	%fd20, %fd18;
	selp.f64 	%fd21, %fd20, %fd18, %p1;
	selp.f64 	%fd35, %fd21, %fd18, %p2;
	setp.neu.f32 	%p3, %f1, 0f00000000;
	@%p3 bra 	$L__BB0_2;
	setp.eq.s32 	%p4, %r3, 1062207488;
	selp.b32 	%r6, %r1, 0, %p4;
	setp.lt.s32 	%p5, %r5, 0;
	or.b32  	%r7, %r6, 2146435072;
	selp.b32 	%r8, %r7, %r6, %p5;
	mov.b32 	%r9, 0;
	mov.b64 	%fd35, {%r9, %r8};
$L__BB0_2:
	add.f64 	%fd22, %fd1, 0d4000000000000000;
	{
	.reg .b32 %temp; 
	mov.b64 	{%temp, %r10}, %fd22;
	}
	and.b32  	%r11, %r10, 2146435072;
	setp.ne.s32 	%p6, %r11, 2146435072;
	@%p6 bra 	$L__BB0_7;
	setp.num.f32 	%p7, %f1, %f1;
	@%p7 bra 	$L__BB0_5;
	mov.f64 	%fd23, 0d4000000000000000;
	add.rn.f64 	%fd35, %fd1, %fd23;
	bra.uni 	$L__BB0_7;
$L__BB0_5:
	setp.neu.f64 	%p8, %fd2, 0d7FF0000000000000;
	@%p8 bra 	$L__BB0_7;
	setp.lt.s32 	%p9, %r1, 0;
	setp.eq.s32 	%p10, %r3, 1062207488;
	setp.lt.s32 	%p11, %r5, 0;
	selp.b32 	%r13, 0, 2146435072, %p11;
	and.b32  	%r14, %r5, 2147483647;
	setp.ne.s32 	%p12, %r14, 1071644672;
	or.b32  	%r15, %r13, -2147483648;
	selp.b32 	%r16, %r15, %r13, %p12;
	selp.b32 	%r17, %r16, %r13, %p10;
	selp.b32 	%r18, %r17, %r13, %p9;
	mov.b32 	%r19, 0;
	mov.b64 	%fd35, {%r19, %r18};
$L__BB0_7:
	setp.eq.s32 	%p13, %r3, 1062207488;
	ld.global.f32 	%f5, [%rd2];
	ld.global.f32 	%f6, [%rd1];
	sub.f32 	%f2, %f5, %f6;
	cvt.f64.f32 	%fd9, %f2;
	{
	.reg .b32 %temp; 
	mov.b64 	{%temp, %r4}, %fd9;
	}
	abs.f64 	%fd10, %fd9;
	{ // callseq 1, 0
	.param .b64 param0;
	st.param.f64 	[param0], %fd10;
	.param .b64 retval0;
	call.uni (retval0), 
	__internal_accurate_pow, 
	(
	param0
	);
	ld.param.f64 	%fd24, [retval0];
	} // callseq 1
	setp.lt.s32 	%p14, %r4, 0;
	neg.f64 	%fd26, %fd24;
	selp.f64 	%fd27, %fd26, %fd24, %p13;
	selp.f64 	%fd37, %fd27, %fd24, %p14;
	setp.neu.f32 	%p15, %f2, 0f00000000;
	@%p15 bra 	$L__BB0_9;
	setp.eq.s32 	%p16, %r3, 1062207488;
	selp.b32 	%r21, %r4, 0, %p16;
	setp.lt.s32 	%p17, %r5, 0;
	or.b32  	%r22, %r21, 2146435072;
	selp.b32 	%r23, %r22, %r21, %p17;
	mov.b32 	%r24, 0;
	mov.b64 	%fd37, {%r24, %r23};
$L__BB0_9:
	add.f64 	%fd28, %fd9, 0d4000000000000000;
	{
	.reg .b32 %temp; 
	mov.b64 	{%temp, %r25}, %fd28;
	}
	and.b32  	%r26, %r25, 2146435072;
	setp.ne.s32 	%p18, %r26, 2146435072;
	@%p18 bra 	$L__BB0_14;
	setp.num.f32 	%p19, %f2, %f2;
	@%p19 bra 	$L__BB0_12;
	mov.f64 	%fd29, 0d4000000000000000;
	add.rn.f64 	%fd37, %fd9, %fd29;
	bra.uni 	$L__BB0_14;
$L__BB0_12:
	setp.neu.f64 	%p20, %fd10, 0d7FF0000000000000;
	@%p20 bra 	$L__BB0_14;
	setp.lt.s32 	%p21, %r4, 0;
	setp.eq.s32 	%p22, %r3, 1062207488;
	setp.lt.s32 	%p23, %r5, 0;
	selp.b32 	%r28, 0, 2146435072, %p23;
	and.b32  	%r29, %r5, 2147483647;
	setp.ne.s32 	%p24, %r29, 1071644672;
	or.b32  	%r30, %r28, -2147483648;
	selp.b32 	%r31, %r30, %r28, %p24;
	selp.b32 	%r32, %r31, %r28, %p22;
	selp.b32 	%r33, %r32, %r28, %p21;
	mov.b32 	%r34, 0;
	mov.b64 	%fd37, {%r34, %r33};
$L__BB0_14:
	ld.param.u64 	%rd17, [getAcceleration_param_4];
	cvta.to.global.u64 	%rd13, %rd4;
	cvta.to.global.u64 	%rd14, %rd17;
	cvta.to.global.u64 	%rd15, %rd5;
	cvta.to.global.u64 	%rd16, %rd6;
	setp.eq.f32 	%p25, %f2, 0f3F800000;
	selp.f64 	%fd30, 0d3FF0000000000000, %fd37, %p25;
	setp.eq.f32 	%p26, %f1, 0f3F800000;
	selp.f64 	%fd31, 0d3FF0000000000000, %fd35, %p26;
	add.f64 	%fd32, %fd31, %fd30;
	sqrt.rn.f64 	%fd33, %fd32;
	cvt.rn.f32.f64 	%f7, %fd33;
	ld.global.f32 	%f8, [%rd13];
	ld.global.f32 	%f9, [%rd14];
	mul.f32 	%f10, %f8, %f9;
	mul.f32 	%f11, %f7, %f7;
	div.rn.f32 	%f12, %f10, %f11;
	mul.f32 	%f13, %f1, %f12;
	div.rn.f32 	%f14, %f13, %f7;
	st.global.f32 	[%rd15], %f14;
	ld.global.f32 	%f15, [%rd13];
	ld.global.f32 	%f16, [%rd14];
	mul.f32 	%f17, %f15, %f16;
	div.rn.f32 	%f18, %f17, %f11;
	ld.global.f32 	%f19, [%rd2];
	ld.global.f32 	%f20, [%rd1];
	sub.f32 	%f21, %f19, %f20;
	mul.f32 	%f22, %f18, %f21;
	div.rn.f32 	%f23, %f22, %f7;
	st.global.f32 	[%rd16], %f23;
	ret;

}
.func  (.param .b64 func_retval0) __internal_accurate_pow(
	.param .b64 __internal_accurate_pow_param_0
)
{
	.reg .pred 	%p<8>;
	.reg .b32 	%r<49>;
	.reg .b32 	%f<3>;
	.reg .b64 	%fd<109>;

	ld.param.f64 	%fd10, [__internal_accurate_pow_param_0];
	{
	.reg .b32 %temp; 
	mov.b64 	{%temp, %r46}, %fd10;
	}
	{
	.reg .b32 %temp; 
	mov.b64 	{%r45, %temp}, %fd10;
	}
	shr.u32 	%r47, %r46, 20;
	setp.gt.u32 	%p1, %r46, 1048575;
	@%p1 bra 	$L__BB1_2;
	mul.f64 	%fd11, %fd10, 0d4350000000000000;
	{
	.reg .b32 %temp; 
	mov.b64 	{%temp, %r46}, %fd11;
	}
	{
	.reg .b32 %temp; 
	mov.b64 	{%r45, %temp}, %fd11;
	}
	shr.u32 	%r16, %r46, 20;
	add.s32 	%r47, %r16, -54;
$L__BB1_2:
	add.s32 	%r48, %r47, -1023;
	and.b32  	%r17, %r46, -2146435073;
	or.b32  	%r18, %r17, 1072693248;
	mov.b64 	%fd107, {%r45, %r18};
	setp.lt.u32 	%p2, %r18, 1073127583;
	@%p2 bra 	$L__BB1_4;
	{
	.reg .b32 %temp; 
	mov.b64 	{%r19, %temp}, %fd107;
	}
	{
	.reg .b32 %temp; 
	mov.b64 	{%temp, %r20}, %fd107;
	}
	add.s32 	%r21, %r20, -1048576;
	mov.b64 	%fd107, {%r19, %r21};
	add.s32 	%r48, %r47, -1022;
$L__BB1_4:
	add.f64 	%fd12, %fd107, 0dBFF0000000000000;
	add.f64 	%fd13, %fd107, 0d3FF0000000000000;
	rcp.approx.ftz.f64 	%fd14, %fd13;
	neg.f64 	%fd15, %fd13;
	fma.rn.f64 	%fd16, %fd15, %fd14, 0d3FF0000000000000;
	fma.rn.f64 	%fd17, %fd16, %fd16, %fd16;
	fma.rn.f64 	%fd18, %fd17, %fd14, %fd14;
	mul.f64 	%fd19, %fd12, %fd18;
	fma.rn.f64 	%fd20, %fd12, %fd18, %fd19;
	mul.f64 	%fd21, %fd20, %fd20;
	fma.rn.f64 	%fd22, %fd21, 0d3EB0F5FF7D2CAFE2, 0d3ED0F5D241AD3B5A;
	fma.rn.f64 	%fd23, %fd22, %fd21, 0d3EF3B20A75488A3F;
	fma.rn.f64 	%fd24, %fd23, %fd21, 0d3F1745CDE4FAECD5;
	fma.rn.f64 	%fd25, %fd24, %fd21, 0d3F3C71C7258A578B;
	fma.rn.f64 	%fd26, %fd25, %fd21, 0d3F6249249242B910;
	fma.rn.f64 	%fd27, %fd26, %fd21, 0d3F89999999999DFB;
	sub.f64 	%fd28, %fd12, %fd20;
	add.f64 	%fd29, %fd28, %fd28;
	neg.f64 	%fd30, %fd20;
	fma.rn.f64 	%fd31, %fd30, %fd12, %fd29;
	mul.f64 	%fd32, %fd18, %fd31;
	fma.rn.f64 	%fd33, %fd21, %fd27, 0d3FB5555555555555;
	mov.f64 	%fd34, 0d3FB5555555555555;
	sub.f64 	%fd35, %fd34, %fd33;
	fma.rn.f64 	%fd36, %fd21, %fd27, %fd35;
	add.f64 	%fd37, %fd36, 0dBC46A4CB00B9E7B0;
	add.f64 	%fd38, %fd33, %fd37;
	sub.f64 	%fd39, %fd33, %fd38;
	add.f64 	%fd40, %fd37, %fd39;
	mul.rn.f64 	%fd41, %fd20, %fd20;
	neg.f64 	%fd42, %fd41;
	fma.rn.f64 	%fd43, %fd20, %fd20, %fd42;
	{
	.reg .b32 %temp; 
	mov.b64 	{%r22, %temp}, %fd32;
	}
	{
	.reg .b32 %temp; 
	mov.b64 	{%temp, %r23}, %fd32;
	}
	add.s32 	%r24, %r23, 1048576;
	mov.b64 	%fd44, {%r22, %r24};
	fma.rn.f64 	%fd45, %fd20, %fd44, %fd43;
	mul.rn.f64 	%fd46, %fd41, %fd20;
	neg.f64 	%fd47, %fd46;
	fma.rn.f64 	%fd48, %fd41, %fd20, %fd47;
	fma.rn.f64 	%fd49, %fd41, %fd32, %fd48;
	fma.rn.f64 	%fd50, %fd45, %fd20, %fd49;
	mul.rn.f64 	%fd51, %fd38, %fd46;
	neg.f64 	%fd52, %fd51;
	fma.rn.f64 	%fd53, %fd38, %fd46, %fd52;
	fma.rn.f64 	%fd54, %fd38, %fd50, %fd53;
	fma.rn.f64 	%fd55, %fd40, %fd46, %fd54;
	add.f64 	%fd56, %fd51, %fd55;
	sub.f64 	%fd57, %fd51, %fd56;
	add.f64 	%fd58, %fd55, %fd57;
	add.f64 	%fd59, %fd20, %fd56;
	sub.f64 	%fd60, %fd20, %fd59;
	add.f64 	%fd61, %fd56, %fd60;
	add.f64 	%fd62, %fd58, %fd61;
	add.f64 	%fd63, %fd32, %fd62;
	add.f64 	%fd64, %fd59, %fd63;
	sub.f64 	%fd65, %fd59, %fd64;
	add.f64 	%fd66, %fd63, %fd65;
	xor.b32  	%r25, %r48, -2147483648;
	mov.b32 	%r26, 1127219200;
	mov.b64 	%fd67, {%r25, %r26};
	mov.b32 	%r27, -2147483648;
	mov.b64 	%fd68, {%r27, %r26};
	sub.f64 	%fd69, %fd67, %fd68;
	fma.rn.f64 	%fd70, %fd69, 0d3FE62E42FEFA39EF, %fd64;
	fma.rn.f64 	%fd71, %fd69, 0dBFE62E42FEFA39EF, %fd70;
	sub.f64 	%fd72, %fd71, %fd64;
	sub.f64 	%fd73, %fd66, %fd72;
	fma.rn.f64 	%fd74, %fd69, 0d3C7ABC9E3B39803F, %fd73;
	add.f64 	%fd75, %fd70, %fd74;
	sub.f64 	%fd76, %fd70, %fd75;
	add.f64 	%fd77, %fd74, %fd76;
	mov.f64 	%fd78, 0d4000000000000000;
	{
	.reg .b32 %temp; 
	mov.b64 	{%temp, %r28}, %fd78;
	}
	{
	.reg .b32 %temp; 
	mov.b64 	{%r29, %temp}, %fd78;
	}
	shl.b32 	%r30, %r28, 1;
	setp.gt.u32 	%p3, %r30, -33554433;
	and.b32  	%r31, %r28, -15728641;
	selp.b32 	%r32, %r31, %r28, %p3;
	mov.b64 	%fd79, {%r29, %r32};
	mul.rn.f64 	%fd80, %fd75, %fd79;
	neg.f64 	%fd81, %fd80;
	fma.rn.f64 	%fd82, %fd75, %fd79, %fd81;
	fma.rn.f64 	%fd83, %fd77, %fd79, %fd82;
	add.f64 	%fd4, %fd80, %fd83;
	sub.f64 	%fd84, %fd80, %fd4;
	add.f64 	%fd5, %fd83, %fd84;
	fma.rn.f64 	%fd85, %fd4, 0d3FF71547652B82FE, 0d4338000000000000;
	{
	.reg .b32 %temp; 
	mov.b64 	{%r13, %temp}, %fd85;
	}
	mov.f64 	%fd86, 0dC338000000000000;
	add.rn.f64 	%fd87, %fd85, %fd86;
	fma.rn.f64 	%fd88, %fd87, 0dBFE62E42FEFA39EF, %fd4;
	fma.rn.f64 	%fd89, %fd87, 0dBC7ABC9E3B39803F, %fd88;
	fma.rn.f64 	%fd90, %fd89, 0d3E5ADE1569CE2BDF, 0d3E928AF3FCA213EA;
	fma.rn.f64 	%fd91, %fd90, %fd89, 0d3EC71DEE62401315;
	fma.rn.f64 	%fd92, %fd91, %fd89, 0d3EFA01997C89EB71;
	fma.rn.f64 	%fd93, %fd92, %fd89, 0d3F2A01A014761F65;
	fma.rn.f64 	%fd94, %fd93, %fd89, 0d3F56C16C1852B7AF;
	fma.rn.f64 	%fd95, %fd94, %fd89, 0d3F81111111122322;
	fma.rn.f64 	%fd96, %fd95, %fd89, 0d3FA55555555502A1;
	fma.rn.f64 	%fd97, %fd96, %fd89, 0d3FC5555555555511;
	fma.rn.f64 	%fd98, %fd97, %fd89, 0d3FE000000000000B;
	fma.rn.f64 	%fd99, %fd98, %fd89, 0d3FF0000000000000;
	fma.rn.f64 	%fd100, %fd99, %fd89, 0d3FF0000000000000;
	{
	.reg .b32 %temp; 
	mov.b64 	{%r14, %temp}, %fd100;
	}
	{
	.reg .b32 %temp; 
	mov.b64 	{%temp, %r15}, %fd100;
	}
	shl.b32 	%r33, %r13, 20;
	add.s32 	%r34, %r33, %r15;
	mov.b64 	%fd108, {%r14, %r34};
	{
	.reg .b32 %temp; 
	mov.b64 	{%temp, %r35}, %fd4;
	}
	mov.b32 	%f2, %r35;
	abs.f32 	%f1, %f2;
	setp.lt.f32 	%p4, %f1, 0f4086232B;
	@%p4 bra 	$L__BB1_7;
	setp.lt.f64 	%p5, %fd4, 0d0000000000000000;
	add.f64 	%fd101, %fd4, 0d7FF0000000000000;
	selp.f64 	%fd108, 0d0000000000000000, %fd101, %p5;
	setp.geu.f32 	%p6, %f1, 0f40874800;
	@%p6 bra 	$L__BB1_7;
	shr.u32 	%r36, %r13, 31;
	add.s32 	%r37, %r13, %r36;
	shr.s32 	%r38, %r37, 1;
	shl.b32 	%r39, %r38, 20;
	add.s32 	%r40, %r15, %r39;
	mov.b64 	%fd102, {%r14, %r40};
	sub.s32 	%r41, %r13, %r38;
	shl.b32 	%r42, %r41, 20;
	add.s32 	%r43, %r42, 1072693248;
	mov.b32 	%r44, 0;
	mov.b64 	%fd103, {%r44, %r43};
	mul.f64 	%fd108, %fd103, %fd102;
$L__BB1_7:
	abs.f64 	%fd104, %fd108;
	setp.eq.f64 	%p7, %fd104, 0d7FF0000000000000;
	fma.rn.f64 	%fd105, %fd108, %fd5, %fd108;
	selp.f64 	%fd106, %fd108, %fd105, %p7;
	st.param.f64 	[func_retval0], %fd106;
	ret;

}


// ===== COMPILED SASS (sm_100) =====

	.target	sm_100

	.elftype	@"ET_EXEC"


//--------------------- .note.nv.tkinfo           --------------------------
	.section	.note.nv.tkinfo,"",@"SHT_NOTE"
	.sectionflags	@"SHF_NOTE_NV_TKINFO"
	.tkinfo
        /*0018*/ 	.word	0x00000002
        /*0030*/ 	.string	""
        /*0030*/ 	.string	"ptxas"
        /*0030*/ 	.string	"Cuda compilation tools, release 13.0, V13.0.88"
        /*0030*/ 	.string	"Build cuda_13.0.r13.0/compiler.36424714_0"
        /*0030*/ 	.string	"-arch sm_100 -m 64 "



//--------------------- .note.nv.cuinfo           --------------------------
	.section	.note.nv.cuinfo,"",@"SHT_NOTE"
	.sectionflags	@"SHF_NOTE_NV_CUINFO"
        /*0018*/ 	.short	0x0002
        /*001a*/ 	.short	0x0064
        /*001c*/ 	.short	0x0082
	.zero		2


//--------------------- .nv.info                  --------------------------
	.section	.nv.info,"",@"SHT_CUDA_INFO"
	.align	4


	//----- nvinfo : EIATTR_REGCOUNT
	.align		4
        /*0000*/ 	.byte	0x04, 0x2f
        /*0002*/ 	.short	(.L_1 - .L_0)
	.align		4
.L_0:
        /*0004*/ 	.word	index@(getAcceleration)
        /*0008*/ 	.word	0x00000020


	//----- nvinfo : EIATTR_FRAME_SIZE
	.align		4
.L_1:
        /*000c*/ 	.byte	0x04, 0x11
        /*000e*/ 	.short	(.L_3 - .L_2)
	.align		4
.L_2:
        /*0010*/ 	.word	index@($getAcceleration$__internal_accurate_pow)
        /*0014*/ 	.word	0x00000000


	//----- nvinfo : EIATTR_FRAME_SIZE
	.align		4
.L_3:
        /*0018*/ 	.byte	0x04, 0x11
        /*001a*/ 	.short	(.L_5 - .L_4)
	.align		4
.L_4:
        /*001c*/ 	.word	index@($__internal_1_$__cuda_sm3x_div_rn_noftz_f32_slowpath)
        /*0020*/ 	.word	0x00000000


	//----- nvinfo : EIATTR_FRAME_SIZE
	.align		4
.L_5:
        /*0024*/ 	.byte	0x04, 0x11
        /*0026*/ 	.short	(.L_7 - .L_6)
	.align		4
.L_6:
        /*0028*/ 	.word	index@($__internal_0_$__cuda_sm20_dsqrt_rn_f64_mediumpath_v1)
        /*002c*/ 	.word	0x00000000


	//----- nvinfo : EIATTR_FRAME_SIZE
	.align		4
.L_7:
        /*0030*/ 	.byte	0x04, 0x11
        /*0032*/ 	.short	(.L_9 - .L_8)
	.align		4
.L_8:
        /*0034*/ 	.word	index@(getAcceleration)
        /*0038*/ 	.word	0x00000000


	//----- nvinfo : EIATTR_MIN_STACK_SIZE
	.align		4
.L_9:
        /*003c*/ 	.byte	0x04, 0x12
        /*003e*/ 	.short	(.L_11 - .L_10)
	.align		4
.L_10:
        /*0040*/ 	.word	index@(getAcceleration)
        /*0044*/ 	.word	0x00000000
.L_11:


//--------------------- .nv.compat                --------------------------
	.section	.nv.compat,"",@"SHT_CUDA_COMPAT_INFO"
	.align	4
        /*0000*/ 	.byte	0x02, 0x09, 0x00, 0x00, 0x02, 0x02, 0x01, 0x00, 0x02, 0x05, 0x05, 0x00, 0x03, 0x07, 0x01, 0x01
        /*0010*/ 	.byte	0x02, 0x03, 0x00, 0x00, 0x02, 0x06, 0x01, 0x00, 0x04, 0x0b, 0x08, 0x00, 0x01, 0x00, 0x00, 0x00
        /*0020*/ 	.byte	0x00, 0x00, 0x00, 0x00


//--------------------- .nv.info.getAcceleration  --------------------------
	.section	.nv.info.getAcceleration,"",@"SHT_CUDA_INFO"
	.sectionflags	@""
	.align	4


	//----- nvinfo : EIATTR_CUDA_API_VERSION
	.align		4
        /*0000*/ 	.byte	0x04, 0x37
        /*0002*/ 	.short	(.L_13 - .L_12)
.L_12:
        /*0004*/ 	.word	0x00000082


	//----- nvinfo : EIATTR_KPARAM_INFO
	.align		4
.L_13:
        /*0008*/ 	.byte	0x04, 0x17
        /*000a*/ 	.short	(.L_15 - .L_14)
.L_14:
        /*000c*/ 	.word	0x00000000
        /*0010*/ 	.short	0x0008
        /*0012*/ 	.short	0x0040
        /*0014*/ 	.byte	0x00, 0xf5, 0x21, 0x00


	//----- nvinfo : EIATTR_KPARAM_INFO
	.align		4
.L_15:
        /*0018*/ 	.byte	0x04, 0x17
        /*001a*/ 	.short	(.L_17 - .L_16)
.L_16:
        /*001c*/ 	.word	0x00000000
        /*0020*/ 	.short	0x0007
        /*0022*/ 	.short	0x0038
        /*0024*/ 	.byte	0x00, 0xf5, 0x21, 0x00


	//----- nvinfo : EIATTR_KPARAM_INFO
	.align		4
.L_17:
        /*0028*/ 	.byte	0x04, 0x17
        /*002a*/ 	.short	(.L_19 - .L_18)
.L_18:
        /*002c*/ 	.word	0x00000000
        /*0030*/ 	.short	0x0006
        /*0032*/ 	.short	0x0030
        /*0034*/ 	.byte	0x00, 0xf5, 0x21, 0x00


	//----- nvinfo : EIATTR_KPARAM_INFO
	.align		4
.L_19:
        /*0038*/ 	.byte	0x04, 0x17
        /*003a*/ 	.short	(.L_21 - .L_20)
.L_20:
        /*003c*/ 	.word	0x00000000
        /*0040*/ 	.short	0x0005
        /*0042*/ 	.short	0x0028
        /*0044*/ 	.byte	0x00, 0xf5, 0x21, 0x00


	//----- nvinfo : EIATTR_KPARAM_INFO
	.align		4
.L_21:
        /*0048*/ 	.byte	0x04, 0x17
        /*004a*/ 	.short	(.L_23 - .L_22)
.L_22:
        /*004c*/ 	.word	0x00000000
        /*0050*/ 	.short	0x0004
        /*0052*/ 	.short	0x0020
        /*0054*/ 	.byte	0x00, 0xf5, 0x21, 0x00


	//----- nvinfo : EIATTR_KPARAM_INFO
	.align		4
.L_23:
        /*0058*/ 	.byte	0x04, 0x17
        /*005a*/ 	.short	(.L_25 - .L_24)
.L_24:
        /*005c*/ 	.word	0x00000000
        /*0060*/ 	.short	0x0003
        /*0062*/ 	.short	0x0018
        /*0064*/ 	.byte	0x00, 0xf5, 0x21, 0x00


	//----- nvinfo : EIATTR_KPARAM_INFO
	.align		4
.L_25:
        /*0068*/ 	.byte	0x04, 0x17
        /*006a*/ 	.short	(.L_27 - .L_26)
.L_26:
        /*006c*/ 	.word	0x00000000
        /*0070*/ 	.short	0x0002
        /*0072*/ 	.short	0x0010
        /*0074*/ 	.byte	0x00, 0xf5, 0x21, 0x00


	//----- nvinfo : EIATTR_KPARAM_INFO
	.align		4
.L_27:
        /*0078*/ 	.byte	0x04, 0x17
        /*007a*/ 	.short	(.L_29 - .L_28)
.L_28:
        /*007c*/ 	.word	0x00000000
        /*0080*/ 	.short	0x0001
        /*0082*/ 	.short	0x0008
        /*0084*/ 	.byte	0x00, 0xf5, 0x21, 0x00


	//----- nvinfo : EIATTR_KPARAM_INFO
	.align		4
.L_29:
        /*0088*/ 	.byte	0x04, 0x17
        /*008a*/ 	.short	(.L_31 - .L_30)
.L_30:
        /*008c*/ 	.word	0x00000000
        /*0090*/ 	.short	0x0000
        /*0092*/ 	.short	0x0000
        /*0094*/ 	.byte	0x00, 0xf5, 0x21, 0x00


	//----- nvinfo : EIATTR_SPARSE_MMA_MASK
	.align		4
.L_31:
        /*0098*/ 	.byte	0x03, 0x50
        /*009a*/ 	.short	0x0000


	//----- nvinfo : EIATTR_MAXREG_COUNT
	.align		4
        /*009c*/ 	.byte	0x03, 0x1b
        /*009e*/ 	.short	0x00ff


	//----- nvinfo : EIATTR_MERCURY_ISA_VERSION
	.align		4
        /*00a0*/ 	.byte	0x03, 0x5f
        /*00a2*/ 	.short	0x0101


	//----- nvinfo : EIATTR_VRC_CTA_INIT_COUNT
	.align		4
        /*00a4*/ 	.byte	0x02, 0x4a
	.zero		1
	.zero		1


	//----- nvinfo : EIATTR_EXIT_INSTR_OFFSETS
	.align		4
        /*00a8*/ 	.byte	0x04, 0x1c
        /*00aa*/ 	.short	(.L_33 - .L_32)


	//   ....[0]....
.L_32:
        /*00ac*/ 	.word	0x000008f0


	//----- nvinfo : EIATTR_CRS_STACK_SIZE
	.align		4
.L_33:
        /*00b0*/ 	.byte	0x04, 0x1e
        /*00b2*/ 	.short	(.L_35 - .L_34)
.L_34:
        /*00b4*/ 	.word	0x00000000


	//----- nvinfo : EIATTR_CBANK_PARAM_SIZE
	.align		4
.L_35:
        /*00b8*/ 	.byte	0x03, 0x19
        /*00ba*/ 	.short	0x0048


	//----- nvinfo : EIATTR_PARAM_CBANK
	.align		4
        /*00bc*/ 	.byte	0x04, 0x0a
        /*00be*/ 	.short	(.L_37 - .L_36)
	.align		4
.L_36:
        /*00c0*/ 	.word	index@(.nv.constant0.getAcceleration)
        /*00c4*/ 	.short	0x0380
        /*00c6*/ 	.short	0x0048


	//----- nvinfo : EIATTR_SW_WAR
	.align		4
.L_37:
        /*00c8*/ 	.byte	0x04, 0x36
        /*00ca*/ 	.short	(.L_39 - .L_38)
.L_38:
        /*00cc*/ 	.word	0x00000008
.L_39:


//--------------------- .nv.callgraph             --------------------------
	.section	.nv.callgraph,"",@"SHT_CUDA_CALLGRAPH"
	.align	4
	.sectionentsize	8
	.align		4
        /*0000*/ 	.word	0x00000000
	.align		4
        /*0004*/ 	.word	0xffffffff
	.align		4
        /*0008*/ 	.word	0x00000000
	.align		4
        /*000c*/ 	.word	0xfffffffe
	.align		4
        /*0010*/ 	.word	0x00000000
	.align		4
        /*0014*/ 	.word	0xfffffffd
	.align		4
        /*0018*/ 	.word	0x00000000
	.align		4
        /*001c*/ 	.word	0xfffffffc


//--------------------- .text.getAcceleration     --------------------------
	.section	.text.getAcceleration,"ax",@progbits
	.align	128
        .global         getAcceleration
        .type           getAcceleration,@function
        .size           getAcceleration,(.L_x_22 - getAcceleration)
        .other          getAcceleration,@"STO_CUDA_ENTRY STV_DEFAULT"
getAcceleration:
.text.getAcceleration:
[----:B------:R-:W-:Y:S08]  /*0000*/  LDC R1, c[0x0][0x37c] ;  /* 0x0000df00ff017b82 */ /* 0x000ff00000000800 */
[----:B------:R-:W0:Y:S01]  /*0010*/  LDC.64 R6, c[0x0][0x380] ;  /* 0x0000e000ff067b82 */ /* 0x000e220000000a00 */
[----:B------:R-:W0:Y:S07]  /*0020*/  LDCU.64 UR4, c[0x0][0x358] ;  /* 0x00006b00ff0477ac */ /* 0x000e2e0008000a00 */
[----:B------:R-:W1:Y:S01]  /*0030*/  LDC.64 R8, c[0x0][0x390] ;  /* 0x0000e400ff087b82 */ /* 0x000e620000000a00 */
[----:B0-----:R-:W2:Y:S04]  /*0040*/  LDG.E R2, desc[UR4][R6.64] ;  /* 0x0000000406027981 */ /* 0x001ea8000c1e1900 */
[----:B-1----:R-:W2:Y:S01]  /*0050*/  LDG.E R9, desc[UR4][R8.64] ;  /* 0x0000000408097981 */ /* 0x002ea2000c1e1900 */
[----:B------:R-:W-:Y:S01]  /*0060*/  MOV R0, 0xb0 ;  /* 0x000000b000007802 */ /* 0x000fe20000000f00 */
[----:B--2---:R-:W-:-:S04]  /*0070*/  FADD R2, R2, -R9 ;  /* 0x8000000902027221 */ /* 0x004fc80000000000 */
[----:B------:R-:W0:Y:S02]  /*0080*/  F2F.F64.F32 R4, R2 ;  /* 0x0000000200047310 */ /* 0x000e240000201800 */
[----:B0-----:R-:W-:-:S11]  /*0090*/  DADD R28, -RZ, |R4| ;  /* 0x00000000ff1c7229 */ /* 0x001fd60000000504 */
[----:B------:R-:W-:Y:S05]  /*00a0*/  CALL.REL.NOINC `($getAcceleration$__internal_accurate_pow) ;  /* 0x0000001000547944 */ /* 0x000fea0003c00000 */
[----:B------:R-:W0:Y:S08]  /*00b0*/  LDC.64 R12, c[0x0][0x388] ;  /* 0x0000e200ff0c7b82 */ /* 0x000e300000000a00 */
[----:B------:R-:W1:Y:S01]  /*00c0*/  LDC.64 R14, c[0x0][0x398] ;  /* 0x0000e600ff0e7b82 */ /* 0x000e620000000a00 */
[----:B0-----:R-:W2:Y:S04]  /*00d0*/  LDG.E R3, desc[UR4][R12.64] ;  /* 0x000000040c037981 */ /* 0x001ea8000c1e1900 */
[----:B-1----:R-:W2:Y:S01]  /*00e0*/  LDG.E R14, desc[UR4][R14.64] ;  /* 0x000000040e0e7981 */ /* 0x002ea2000c1e1900 */
[----:B------:R-:W-:Y:S01]  /*00f0*/  DADD R8, R4, 2 ;  /* 0x4000000004087429 */ /* 0x000fe20000000000 */
[----:B------:R-:W-:-:S09]  /*0100*/  FSETP.NEU.AND P0, PT, R2, RZ, PT ;  /* 0x000000ff0200720b */ /* 0x000fd20003f0d000 */
[----:B------:R-:W-:Y:S01]  /*0110*/  LOP3.LUT R8, R9, 0x7ff00000, RZ, 0xc0, !PT ;  /* 0x7ff0000009087812 */ /* 0x000fe200078ec0ff */
[----:B------:R-:W-:-:S03]  /*0120*/  IMAD.MOV.U32 R9, RZ, RZ, R11 ;  /* 0x000000ffff097224 */ /* 0x000fc600078e000b */
[----:B------:R-:W-:Y:S01]  /*0130*/  ISETP.NE.AND P1, PT, R8, 0x7ff00000, PT ;  /* 0x7ff000000800780c */ /* 0x000fe20003f25270 */
[----:B------:R-:W-:Y:S01]  /*0140*/  IMAD.MOV.U32 R8, RZ, RZ, R10 ;  /* 0x000000ffff087224 */ /* 0x000fe200078e000a */
[----:B------:R-:W-:Y:S01]  /*0150*/  @!P0 CS2R R8, SRZ ;  /* 0x0000000000088805 */ /* 0x000fe2000001ff00 */
[----:B--2---:R-:W-:-:S04]  /*0160*/  FADD R3, R3, -R14 ;  /* 0x8000000e03037221 */ /* 0x004fc80000000000 */
[----:B------:R-:W0:Y:S02]  /*0170*/  F2F.F64.F32 R6, R3 ;  /* 0x0000000300067310 */ /* 0x000e240000201800 */
[----:B0-----:R-:W-:-:S04]  /*0180*/  DADD R28, -RZ, |R6| ;  /* 0x00000000ff1c7229 */ /* 0x001fc80000000506 */
[----:B------:R-:W-:Y:S07]  /*0190*/  @P1 BRA `(.L_x_0) ;  /* 0x0000000000181947 */ /* 0x000fee0003800000 */
[----:B------:R-:W-:-:S13]  /*01a0*/  FSETP.NAN.AND P0, PT, R2, R2, PT ;  /* 0x000000020200720b */ /* 0x000fda0003f08000 */
[----:B------:R-:W-:Y:S01]  /*01b0*/  @P0 DADD R8, R4, 2 ;  /* 0x4000000004080429 */ /* 0x000fe20000000000 */
[----:B------:R-:W-:Y:S10]  /*01c0*/  @P0 BRA `(.L_x_0) ;  /* 0x00000000000c0947 */ /* 0x000ff40003800000 */
[----:B------:R-:W-:-:S14]  /*01d0*/  DSETP.NEU.AND P0, PT, |R4|, +INF , PT ;  /* 0x7ff000000400742a */ /* 0x000fdc0003f0d200 */
[----:B------:R-:W-:Y:S02]  /*01e0*/  @!P0 IMAD.MOV.U32 R8, RZ, RZ, 0x0 ;  /* 0x00000000ff088424 */ /* 0x000fe400078e00ff */
[----:B------:R-:W-:-:S07]  /*01f0*/  @!P0 IMAD.MOV.U32 R9, RZ, RZ, 0x7ff00000 ;  /* 0x7ff00000ff098424 */ /* 0x000fce00078e00ff */
.L_x_0:
[----:B------:R-:W-:-:S07]  /*0200*/  MOV R0, 0x220 ;  /* 0x0000022000007802 */ /* 0x000fce0000000f00 */
[----:B------:R-:W-:Y:S05]  /*0210*/  CALL.REL.NOINC `($getAcceleration$__internal_accurate_pow) ;  /* 0x0000000c00f87944 */ /* 0x000fea0003c00000 */
[----:B------:R-:W-:Y:S01]  /*0220*/  DADD R4, R6, 2 ;  /* 0x4000000006047429 */ /* 0x000fe20000000000 */
[C---:B------:R-:W-:Y:S02]  /*0230*/  FSETP.NEU.AND P1, PT, R3.reuse, RZ, PT ;  /* 0x000000ff0300720b */ /* 0x040fe40003f2d000 */
[----:B------:R-:W-:Y:S02]  /*0240*/  FSETP.NEU.AND P3, PT, R2, 1, PT ;  /* 0x3f8000000200780b */ /* 0x000fe40003f6d000 */
[----:B------:R-:W-:-:S05]  /*0250*/  FSETP.NEU.AND P0, PT, R3, 1, PT ;  /* 0x3f8000000300780b */ /* 0x000fca0003f0d000 */
[----:B------:R-:W-:Y:S02]  /*0260*/  LOP3.LUT R4, R5, 0x7ff00000, RZ, 0xc0, !PT ;  /* 0x7ff0000005047812 */ /* 0x000fe400078ec0ff */
[----:B------:R-:W-:Y:S02]  /*0270*/  FSEL R5, R9, 1.875, P3 ;  /* 0x3ff0000009057808 */ /* 0x000fe40001800000 */
[----:B------:R-:W-:Y:S02]  /*0280*/  ISETP.NE.AND P2, PT, R4, 0x7ff00000, PT ;  /* 0x7ff000000400780c */ /* 0x000fe40003f45270 */
[----:B------:R-:W-:Y:S02]  /*0290*/  @!P1 CS2R R10, SRZ ;  /* 0x00000000000a9805 */ /* 0x000fe4000001ff00 */
[----:B------:R-:W-:-:S09]  /*02a0*/  FSEL R4, R8, RZ, P3 ;  /* 0x000000ff08047208 */ /* 0x000fd20001800000 */
[----:B------:R-:W-:Y:S05]  /*02b0*/  @P2 BRA `(.L_x_1) ;  /* 0x0000000000182947 */ /* 0x000fea0003800000 */
[----:B------:R-:W-:-:S13]  /*02c0*/  FSETP.NAN.AND P1, PT, R3, R3, PT ;  /* 0x000000030300720b */ /* 0x000fda0003f28000 */
[----:B------:R-:W-:Y:S01]  /*02d0*/  @P1 DADD R10, R6, 2 ;  /* 0x40000000060a1429 */ /* 0x000fe20000000000 */
[----:B------:R-:W-:Y:S10]  /*02e0*/  @P1 BRA `(.L_x_1) ;  /* 0x00000000000c1947 */ /* 0x000ff40003800000 */
[----:B------:R-:W-:-:S14]  /*02f0*/  DSETP.NEU.AND P1, PT, |R6|, +INF , PT ;  /* 0x7ff000000600742a */ /* 0x000fdc0003f2d200 */
[----:B------:R-:W-:Y:S01]  /*0300*/  @!P1 IMAD.MOV.U32 R10, RZ, RZ, 0x0 ;  /* 0x00000000ff0a9424 */ /* 0x000fe200078e00ff */
[----:B------:R-:W-:-:S07]  /*0310*/  @!P1 MOV R11, 0x7ff00000 ;  /* 0x7ff00000000b9802 */ /* 0x000fce0000000f00 */
.L_x_1:
[----:B------:R-:W-:Y:S01]  /*0320*/  FSEL R6, R10, RZ, P0 ;  /* 0x000000ff0a067208 */ /* 0x000fe20000000000 */
[----:B------:R-:W-:Y:S01]  /*0330*/  IMAD.MOV.U32 R10, RZ, RZ, 0x0 ;  /* 0x00000000ff0a7424 */ /* 0x000fe200078e00ff */
[----:B------:R-:W-:Y:S01]  /*0340*/  FSEL R7, R11, 1.875, P0 ;  /* 0x3ff000000b077808 */ /* 0x000fe20000000000 */
[----:B------:R-:W-:-:S05]  /*0350*/  IMAD.MOV.U32 R11, RZ, RZ, 0x3fd80000 ;  /* 0x3fd80000ff0b7424 */ /* 0x000fca00078e00ff */
[----:B------:R-:W-:-:S06]  /*0360*/  DADD R4, R4, R6 ;  /* 0x0000000004047229 */ /* 0x000fcc0000000006 */
[----:B------:R-:W0:Y:S04]  /*0370*/  MUFU.RSQ64H R7, R5 ;  /* 0x0000000500077308 */ /* 0x000e280000001c00 */
[----:B------:R-:W-:-:S05]  /*0380*/  VIADD R6, R5, 0xfcb00000 ;  /* 0xfcb0000005067836 */ /* 0x000fca0000000000 */
[----:B------:R-:W-:Y:S01]  /*0390*/  ISETP.GE.U32.AND P0, PT, R6, 0x7ca00000, PT ;  /* 0x7ca000000600780c */ /* 0x000fe20003f06070 */
[----:B0-----:R-:W-:-:S08]  /*03a0*/  DMUL R8, R6, R6 ;  /* 0x0000000606087228 */ /* 0x001fd00000000000 */
[----:B------:R-:W-:-:S08]  /*03b0*/  DFMA R8, R4, -R8, 1 ;  /* 0x3ff000000408742b */ /* 0x000fd00000000808 */
[----:B------:R-:W-:Y:S02]  /*03c0*/  DFMA R10, R8, R10, 0.5 ;  /* 0x3fe00000080a742b */ /* 0x000fe4000000000a */
[----:B------:R-:W-:-:S08]  /*03d0*/  DMUL R8, R6, R8 ;  /* 0x0000000806087228 */ /* 0x000fd00000000000 */
[----:B------:R-:W-:-:S08]  /*03e0*/  DFMA R12, R10, R8, R6 ;  /* 0x000000080a0c722b */ /* 0x000fd00000000006 */
[----:B------:R-:W-:Y:S02]  /*03f0*/  DMUL R14, R4, R12 ;  /* 0x0000000c040e7228 */ /* 0x000fe40000000000 */
[----:B------:R-:W-:Y:S01]  /*0400*/  VIADD R11, R13, 0xfff00000 ;  /* 0xfff000000d0b7836 */ /* 0x000fe20000000000 */
[----:B------:R-:W-:-:S05]  /*0410*/  MOV R10, R12 ;  /* 0x0000000c000a7202 */ /* 0x000fca0000000f00 */
[----:B------:R-:W-:-:S08]  /*0420*/  DFMA R16, R14, -R14, R4 ;  /* 0x8000000e0e10722b */ /* 0x000fd00000000004 */
[----:B------:R-:W-:Y:S01]  /*0430*/  DFMA R8, R16, R10, R14 ;  /* 0x0000000a1008722b */ /* 0x000fe2000000000e */
[----:B------:R-:W-:Y:S10]  /*0440*/  @!P0 BRA `(.L_x_2) ;  /* 0x0000000000088947 */ /* 0x000ff40003800000 */
[----:B------:R-:W-:-:S07]  /*0450*/  MOV R0, 0x470 ;  /* 0x0000047000007802 */ /* 0x000fce0000000f00 */
[----:B------:R-:W-:Y:S05]  /*0460*/  CALL.REL.NOINC `($__internal_0_$__cuda_sm20_dsqrt_rn_f64_mediumpath_v1) ;  /* 0x0000000400247944 */ /* 0x000fea0003c00000 */
.L_x_2:
[----:B------:R-:W0:Y:S08]  /*0470*/  LDC.64 R10, c[0x0][0x3b0] ;  /* 0x0000ec00ff0a7b82 */ /* 0x000e300000000a00 */
[----:B------:R-:W1:Y:S01]  /*0480*/  LDC.64 R12, c[0x0][0x3a0] ;  /* 0x0000e800ff0c7b82 */ /* 0x000e620000000a00 */
[----:B0-----:R-:W2:Y:S04]  /*0490*/  LDG.E R0, desc[UR4][R10.64] ;  /* 0x000000040a007981 */ /* 0x001ea8000c1e1900 */
[----:B-1----:R-:W2:Y:S01]  /*04a0*/  LDG.E R13, desc[UR4][R12.64] ;  /* 0x000000040c0d7981 */ /* 0x002ea2000c1e1900 */
[----:B------:R-:W0:Y:S02]  /*04b0*/  F2F.F32.F64 R5, R8 ;  /* 0x0000000800057310 */ /* 0x000e240000301000 */
[----:B0-----:R-:W-:-:S06]  /*04c0*/  FMUL R7, R5, R5 ;  /* 0x0000000505077220 */ /* 0x001fcc0000400000 */
[----:B------:R-:W0:Y:S02]  /*04d0*/  MUFU.RCP R4, R7 ;  /* 0x0000000700047308 */ /* 0x000e240000001000 */
[----:B0-----:R-:W-:-:S04]  /*04e0*/  FFMA R3, -R7, R4, 1 ;  /* 0x3f80000007037423 */ /* 0x001fc80000000104 */
[----:B------:R-:W-:Y:S01]  /*04f0*/  FFMA R3, R4, R3, R4 ;  /* 0x0000000304037223 */ /* 0x000fe20000000004 */
[----:B--2---:R-:W-:-:S04]  /*0500*/  FMUL R0, R0, R13 ;  /* 0x0000000d00007220 */ /* 0x004fc80000400000 */
[----:B------:R-:W0:Y:S01]  /*0510*/  FCHK P0, R0, R7 ;  /* 0x0000000700007302 */ /* 0x000e220000000000 */
[----:B------:R-:W-:-:S04]  /*0520*/  FFMA R4, R0, R3, RZ ;  /* 0x0000000300047223 */ /* 0x000fc800000000ff */
[----:B------:R-:W-:-:S04]  /*0530*/  FFMA R6, -R7, R4, R0 ;  /* 0x0000000407067223 */ /* 0x000fc80000000100 */
[----:B------:R-:W-:Y:S01]  /*0540*/  FFMA R3, R3, R6, R4 ;  /* 0x0000000603037223 */ /* 0x000fe20000000004 */
[----:B0-----:R-:W-:Y:S06]  /*0550*/  @!P0 BRA `(.L_x_3) ;  /* 0x0000000000108947 */ /* 0x001fec0003800000 */
[----:B------:R-:W-:Y:S01]  /*0560*/  IMAD.MOV.U32 R3, RZ, RZ, R7 ;  /* 0x000000ffff037224 */ /* 0x000fe200078e0007 */
[----:B------:R-:W-:-:S07]  /*0570*/  MOV R4, 0x590 ;  /* 0x0000059000047802 */ /* 0x000fce0000000f00 */
[----:B------:R-:W-:Y:S05]  /*0580*/  CALL.REL.NOINC `($__internal_1_$__cuda_sm3x_div_rn_noftz_f32_slowpath) ;  /* 0x0000000400907944 */ /* 0x000fea0003c00000 */
[----:B------:R-:W-:-:S07]  /*0590*/  IMAD.MOV.U32 R3, RZ, RZ, R0 ;  /* 0x000000ffff037224 */ /* 0x000fce00078e0000 */
.L_x_3:
[----:B------:R-:W0:Y:S01]  /*05a0*/  MUFU.RCP R4, R5 ;  /* 0x0000000500047308 */ /* 0x000e220000001000 */
[----:B------:R-:W-:-:S07]  /*05b0*/  FMUL R0, R2, R3 ;  /* 0x0000000302007220 */ /* 0x000fce0000400000 */
[----:B------:R-:W1:Y:S01]  /*05c0*/  FCHK P0, R0, R5 ;  /* 0x0000000500007302 */ /* 0x000e620000000000 */
[----:B0-----:R-:W-:-:S04]  /*05d0*/  FFMA R9, -R5, R4, 1 ;  /* 0x3f80000005097423 */ /* 0x001fc80000000104 */
[----:B------:R-:W-:-:S04]  /*05e0*/  FFMA R9, R4, R9, R4 ;  /* 0x0000000904097223 */ /* 0x000fc80000000004 */
[----:B------:R-:W-:-:S04]  /*05f0*/  FFMA R2, R0, R9, RZ ;  /* 0x0000000900027223 */ /* 0x000fc800000000ff */
[----:B------:R-:W-:-:S04]  /*0600*/  FFMA R3, -R5, R2, R0 ;  /* 0x0000000205037223 */ /* 0x000fc80000000100 */
[----:B------:R-:W-:Y:S01]  /*0610*/  FFMA R13, R9, R3, R2 ;  /* 0x00000003090d7223 */ /* 0x000fe20000000002 */
[----:B-1----:R-:W-:Y:S06]  /*0620*/  @!P0 BRA `(.L_x_4) ;  /* 0x0000000000108947 */ /* 0x002fec0003800000 */
[----:B------:R-:W-:Y:S01]  /*0630*/  IMAD.MOV.U32 R3, RZ, RZ, R5 ;  /* 0x000000ffff037224 */ /* 0x000fe200078e0005 */
[----:B------:R-:W-:-:S07]  /*0640*/  MOV R4, 0x660 ;  /* 0x0000066000047802 */ /* 0x000fce0000000f00 */
[----:B------:R-:W-:Y:S05]  /*0650*/  CALL.REL.NOINC `($__internal_1_$__cuda_sm3x_div_rn_noftz_f32_slowpath) ;  /* 0x00000004005c7944 */ /* 0x000fea0003c00000 */
[----:B------:R-:W-:-:S07]  /*0660*/  IMAD.MOV.U32 R13, RZ, RZ, R0 ;  /* 0x000000ffff0d7224 */ /* 0x000fce00078e0000 */
.L_x_4:
[----:B------:R-:W0:Y:S08]  /*0670*/  LDC.64 R2, c[0x0][0x3b8] ;  /* 0x0000ee00ff027b82 */ /* 0x000e300000000a00 */
[----:B------:R-:W1:Y:S08]  /*0680*/  LDC.64 R8, c[0x0][0x3b0] ;  /* 0x0000ec00ff087b82 */ /* 0x000e700000000a00 */
[----:B------:R-:W2:Y:S01]  /*0690*/  LDC.64 R10, c[0x0][0x3a0] ;  /* 0x0000e800ff0a7b82 */ /* 0x000ea20000000a00 */
[----:B0-----:R0:W-:Y:S04]  /*06a0*/  STG.E desc[UR4][R2.64], R13 ;  /* 0x0000000d02007986 */ /* 0x0011e8000c101904 */
[----:B-1----:R-:W3:Y:S04]  /*06b0*/  LDG.E R8, desc[UR4][R8.64] ;  /* 0x0000000408087981 */ /* 0x002ee8000c1e1900 */
[----:B--2---:R-:W3:Y:S01]  /*06c0*/  LDG.E R11, desc[UR4][R10.64] ;  /* 0x000000040a0b7981 */ /* 0x004ee2000c1e1900 */
[----:B------:R-:W1:Y:S02]  /*06d0*/  MUFU.RCP R0, R7 ;  /* 0x0000000700007308 */ /* 0x000e640000001000 */
[----:B-1----:R-:W-:-:S04]  /*06e0*/  FFMA R15, -R7, R0, 1 ;  /* 0x3f800000070f7423 */ /* 0x002fc80000000100 */
[----:B------:R-:W-:Y:S01]  /*06f0*/  FFMA R0, R0, R15, R0 ;  /* 0x0000000f00007223 */ /* 0x000fe20000000000 */
[----:B---3--:R-:W-:-:S04]  /*0700*/  FMUL R4, R8, R11 ;  /* 0x0000000b08047220 */ /* 0x008fc80000400000 */
[----:B------:R-:W1:Y:S01]  /*0710*/  FCHK P0, R4, R7 ;  /* 0x0000000704007302 */ /* 0x000e620000000000 */
[----:B------:R-:W-:-:S04]  /*0720*/  FFMA R15, R0, R4, RZ ;  /* 0x00000004000f7223 */ /* 0x000fc800000000ff */
[----:B------:R-:W-:-:S04]  /*0730*/  FFMA R6, -R7, R15, R4 ;  /* 0x0000000f07067223 */ /* 0x000fc80000000104 */
[----:B------:R-:W-:Y:S01]  /*0740*/  FFMA R0, R0, R6, R15 ;  /* 0x0000000600007223 */ /* 0x000fe2000000000f */
[----:B01----:R-:W-:Y:S06]  /*0750*/  @!P0 BRA `(.L_x_5) ;  /* 0x0000000000108947 */ /* 0x003fec0003800000 */
[----:B------:R-:W-:Y:S01]  /*0760*/  MOV R0, R4 ;  /* 0x0000000400007202 */ /* 0x000fe20000000f00 */
[----:B------:R-:W-:Y:S01]  /*0770*/  IMAD.MOV.U32 R3, RZ, RZ, R7 ;  /* 0x000000ffff037224 */ /* 0x000fe200078e0007 */
[----:B------:R-:W-:-:S07]  /*0780*/  MOV R4, 0x7a0 ;  /* 0x000007a000047802 */ /* 0x000fce0000000f00 */
[----:B------:R-:W-:Y:S05]  /*0790*/  CALL.REL.NOINC `($__internal_1_$__cuda_sm3x_div_rn_noftz_f32_slowpath) ;  /* 0x00000004000c7944 */ /* 0x000fea0003c00000 */
.L_x_5:
[----:B------:R-:W0:Y:S08]  /*07a0*/  LDC.64 R2, c[0x0][0x388] ;  /* 0x0000e200ff027b82 */ /* 0x000e300000000a00 */
[----:B------:R-:W1:Y:S01]  /*07b0*/  LDC.64 R6, c[0x0][0x398] ;  /* 0x0000e600ff067b82 */ /* 0x000e620000000a00 */
[----:B0-----:R-:W2:Y:S04]  /*07c0*/  LDG.E R2, desc[UR4][R2.64] ;  /* 0x0000000402027981 */ /* 0x001ea8000c1e1900 */
[----:B-1----:R-:W2:Y:S01]  /*07d0*/  LDG.E R7, desc[UR4][R6.64] ;  /* 0x0000000406077981 */ /* 0x002ea2000c1e1900 */
[----:B------:R-:W0:Y:S02]  /*07e0*/  MUFU.RCP R4, R5 ;  /* 0x0000000500047308 */ /* 0x000e240000001000 */
[----:B0-----:R-:W-:Y:S01]  /*07f0*/  FFMA R11, -R5, R4, 1 ;  /* 0x3f800000050b7423 */ /* 0x001fe20000000104 */
[----:B--2---:R-:W-:-:S04]  /*0800*/  FADD R9, R2, -R7 ;  /* 0x8000000702097221 */ /* 0x004fc80000000000 */
[----:B------:R-:W-:Y:S01]  /*0810*/  FMUL R8, R9, R0 ;  /* 0x0000000009087220 */ /* 0x000fe20000400000 */
[----:B------:R-:W-:-:S03]  /*0820*/  FFMA R0, R4, R11, R4 ;  /* 0x0000000b04007223 */ /* 0x000fc60000000004 */
[----:B------:R-:W0:Y:S01]  /*0830*/  FCHK P0, R8, R5 ;  /* 0x0000000508007302 */ /* 0x000e220000000000 */
[----:B------:R-:W-:-:S04]  /*0840*/  FFMA R4, R0, R8, RZ ;  /* 0x0000000800047223 */ /* 0x000fc800000000ff */
[----:B------:R-:W-:-:S04]  /*0850*/  FFMA R9, -R5, R4, R8 ;  /* 0x0000000405097223 */ /* 0x000fc80000000108 */
[----:B------:R-:W-:Y:S01]  /*0860*/  FFMA R9, R0, R9, R4 ;  /* 0x0000000900097223 */ /* 0x000fe20000000004 */
[----:B0-----:R-:W-:Y:S06]  /*0870*/  @!P0 BRA `(.L_x_6) ;  /* 0x0000000000148947 */ /* 0x001fec0003800000 */
[----:B------:R-:W-:Y:S01]  /*0880*/  IMAD.MOV.U32 R0, RZ, RZ, R8 ;  /* 0x000000ffff007224 */ /* 0x000fe200078e0008 */
[----:B------:R-:W-:Y:S01]  /*0890*/  MOV R4, 0x8c0 ;  /* 0x000008c000047802 */ /* 0x000fe20000000f00 */
[----:B------:R-:W-:-:S07]  /*08a0*/  IMAD.MOV.U32 R3, RZ, RZ, R5 ;  /* 0x000000ffff037224 */ /* 0x000fce00078e0005 */
[----:B------:R-:W-:Y:S05]  /*08b0*/  CALL.REL.NOINC `($__internal_1_$__cuda_sm3x_div_rn_noftz_f32_slowpath) ;  /* 0x0000000000c47944 */ /* 0x000fea0003c00000 */
[----:B------:R-:W-:-:S07]  /*08c0*/  IMAD.MOV.U32 R9, RZ, RZ, R0 ;  /* 0x000000ffff097224 */ /* 0x000fce00078e0000 */
.L_x_6:
[----:B------:R-:W0:Y:S02]  /*08d0*/  LDC.64 R2, c[0x0][0x3c0] ;  /* 0x0000f000ff027b82 */ /* 0x000e240000000a00 */
[----:B0-----:R-:W-:Y:S01]  /*08e0*/  STG.E desc[UR4][R2.64], R9 ;  /* 0x0000000902007986 */ /* 0x001fe2000c101904 */
[----:B------:R-:W-:Y:S05]  /*08f0*/  EXIT ;  /* 0x000000000000794d */ /* 0x000fea0003800000 */
        .weak           $__internal_0_$__cuda_sm20_dsqrt_rn_f64_mediumpath_v1
        .type           $__internal_0_$__cuda_sm20_dsqrt_rn_f64_mediumpath_v1,@function
        .size           $__internal_0_$__cuda_sm20_dsqrt_rn_f64_mediumpath_v1,($__internal_1_$__cuda_sm3x_div_rn_noftz_f32_slowpath - $__internal_0_$__cuda_sm20_dsqrt_rn_f64_mediumpath_v1)
$__internal_0_$__cuda_sm20_dsqrt_rn_f64_mediumpath_v1:
[----:B------:R-:W-:Y:S01]  /*0900*/  ISETP.GE.U32.AND P0, PT, R6, -0x3400000, PT ;  /* 0xfcc000000600780c */ /* 0x000fe20003f06070 */
[----:B------:R-:W-:Y:S01]  /*0910*/  IMAD.MOV.U32 R6, RZ, RZ, R4 ;  /* 0x000000ffff067224 */ /* 0x000fe200078e0004 */
[----:B------:R-:W-:Y:S01]  /*0920*/  MOV R10, R12 ;  /* 0x0000000c000a7202 */ /* 0x000fe20000000f00 */
[----:B------:R-:W-:Y:S02]  /*0930*/  IMAD.MOV.U32 R7, RZ, RZ, R5 ;  /* 0x000000ffff077224 */ /* 0x000fe400078e0005 */
[----:B------:R-:W-:Y:S02]  /*0940*/  IMAD.MOV.U32 R4, RZ, RZ, R16 ;  /* 0x000000ffff047224 */ /* 0x000fe400078e0010 */
[----:B------:R-:W-:-:S06]  /*0950*/  IMAD.MOV.U32 R5, RZ, RZ, R17 ;  /* 0x000000ffff057224 */ /* 0x000fcc00078e0011 */
[----:B------:R-:W-:Y:S05]  /*0960*/  @!P0 BRA `(.L_x_7) ;  /* 0x0000000000208947 */ /* 0x000fea0003800000 */
[----:B------:R-:W-:-:S10]  /*0970*/  DFMA.RM R4, R4, R10, R14 ;  /* 0x0000000a0404722b */ /* 0x000fd4000000400e */
[----:B------:R-:W-:-:S04]  /*0980*/  IADD3 R8, P0, PT, R4, 0x1, RZ ;  /* 0x0000000104087810 */ /* 0x000fc80007f1e0ff */
[----:B------:R-:W-:-:S06]  /*0990*/  IADD3.X R9, PT, PT, RZ, R5, RZ, P0, !PT ;  /* 0x00000005ff097210 */ /* 0x000fcc00007fe4ff */
[----:B------:R-:W-:-:S08]  /*09a0*/  DFMA.RP R6, -R4, R8, R6 ;  /* 0x000000080406722b */ /* 0x000fd00000008106 */
[----:B------:R-:W-:-:S06]  /*09b0*/  DSETP.GT.AND P0, PT, R6, RZ, PT ;  /* 0x000000ff0600722a */ /* 0x000fcc0003f04000 */
[----:B------:R-:W-:Y:S02]  /*09c0*/  FSEL R4, R8, R4, P0 ;  /* 0x0000000408047208 */ /* 0x000fe40000000000 */
[----:B------:R-:W-:Y:S01]  /*09d0*/  FSEL R5, R9, R5, P0 ;  /* 0x0000000509057208 */ /* 0x000fe20000000000 */
[----:B------:R-:W-:Y:S06]  /*09e0*/  BRA `(.L_x_8) ;  /* 0x0000000000647947 */ /* 0x000fec0003800000 */
.L_x_7:
[----:B------:R-:W-:-:S14]  /*09f0*/  DSETP.NE.AND P0, PT, R6, RZ, PT ;  /* 0x000000ff0600722a */ /* 0x000fdc0003f05000 */
[----:B------:R-:W-:Y:S05]  /*0a00*/  @!P0 BRA `(.L_x_9) ;  /* 0x0000000000588947 */ /* 0x000fea0003800000 */
[----:B------:R-:W-:-:S13]  /*0a10*/  ISETP.GE.AND P0, PT, R7, RZ, PT ;  /* 0x000000ff0700720c */ /* 0x000fda0003f06270 */
[----:B------:R-:W-:Y:S02]  /*0a20*/  @!P0 IMAD.MOV.U32 R4, RZ, RZ, 0x0 ;  /* 0x00000000ff048424 */ /* 0x000fe400078e00ff */
[----:B------:R-:W-:Y:S01]  /*0a30*/  @!P0 IMAD.MOV.U32 R5, RZ, RZ, -0x80000 ;  /* 0xfff80000ff058424 */ /* 0x000fe200078e00ff */
[----:B------:R-:W-:Y:S06]  /*0a40*/  @!P0 BRA `(.L_x_8) ;  /* 0x00000000004c8947 */ /* 0x000fec0003800000 */
[----:B------:R-:W-:-:S13]  /*0a50*/  ISETP.GT.AND P0, PT, R7, 0x7fefffff, PT ;  /* 0x7fefffff0700780c */ /* 0x000fda0003f04270 */
[----:B------:R-:W-:Y:S05]  /*0a60*/  @P0 BRA `(.L_x_9) ;  /* 0x0000000000400947 */ /* 0x000fea0003800000 */
[----:B------:R-:W-:Y:S01]  /*0a70*/  DMUL R4, R6, 8.11296384146066816958e+31 ;  /* 0x4690000006047828 */ /* 0x000fe20000000000 */
[----:B------:R-:W-:Y:S01]  /*0a80*/  IMAD.MOV.U32 R10, RZ, RZ, 0x0 ;  /* 0x00000000ff0a7424 */ /* 0x000fe200078e00ff */
[----:B------:R-:W-:Y:S01]  /*0a90*/  MOV R11, 0x3fd80000 ;  /* 0x3fd80000000b7802 */ /* 0x000fe20000000f00 */
[----:B------:R-:W-:-:S03]  /*0aa0*/  IMAD.MOV.U32 R6, RZ, RZ, RZ ;  /* 0x000000ffff067224 */ /* 0x000fc600078e00ff */
[----:B------:R-:W0:Y:S03]  /*0ab0*/  MUFU.RSQ64H R7, R5 ;  /* 0x0000000500077308 */ /* 0x000e260000001c00 */
[----:B0-----:R-:W-:-:S08]  /*0ac0*/  DMUL R8, R6, R6 ;  /* 0x0000000606087228 */ /* 0x001fd00000000000 */
[----:B------:R-:W-:-:S08]  /*0ad0*/  DFMA R8, R4, -R8, 1 ;  /* 0x3ff000000408742b */ /* 0x000fd00000000808 */
[----:B------:R-:W-:Y:S02]  /*0ae0*/  DFMA R10, R8, R10, 0.5 ;  /* 0x3fe00000080a742b */ /* 0x000fe4000000000a */
[----:B------:R-:W-:-:S08]  /*0af0*/  DMUL R8, R6, R8 ;  /* 0x0000000806087228 */ /* 0x000fd00000000000 */
[----:B------:R-:W-:-:S08]  /*0b00*/  DFMA R8, R10, R8, R6 ;  /* 0x000000080a08722b */ /* 0x000fd00000000006 */
[----:B------:R-:W-:Y:S02]  /*0b10*/  DMUL R6, R4, R8 ;  /* 0x0000000804067228 */ /* 0x000fe40000000000 */
[----:B------:R-:W-:-:S06]  /*0b20*/  VIADD R9, R9, 0xfff00000 ;  /* 0xfff0000009097836 */ /* 0x000fcc0000000000 */
[----:B------:R-:W-:-:S08]  /*0b30*/  DFMA R10, R6, -R6, R4 ;  /* 0x80000006060a722b */ /* 0x000fd00000000004 */
[----:B------:R-:W-:-:S10]  /*0b40*/  DFMA R4, R8, R10, R6 ;  /* 0x0000000a0804722b */ /* 0x000fd40000000006 */
[----:B------:R-:W-:Y:S01]  /*0b50*/  VIADD R5, R5, 0xfcb00000 ;  /* 0xfcb0000005057836 */ /* 0x000fe20000000000 */
[----:B------:R-:W-:Y:S06]  /*0b60*/  BRA `(.L_x_8) ;  /* 0x0000000000047947 */ /* 0x000fec0003800000 */
.L_x_9:
[----:B------:R-:W-:-:S11]  /*0b70*/  DADD R4, R6, R6 ;  /* 0x0000000006047229 */ /* 0x000fd60000000006 */
.L_x_8:
[----:B------:R-:W-:Y:S01]  /*0b80*/  IMAD.MOV.U32 R8, RZ, RZ, R4 ;  /* 0x000000ffff087224 */ /* 0x000fe200078e0004 */
[----:B------:R-:W-:Y:S01]  /*0b90*/  MOV R4, R0 ;  /* 0x0000000000047202 */ /* 0x000fe20000000f00 */
[----:B------:R-:W-:Y:S02]  /*0ba0*/  IMAD.MOV.U32 R9, RZ, RZ, R5 ;  /* 0x000000ffff097224 */ /* 0x000fe400078e0005 */
[----:B------:R-:W-:-:S04]  /*0bb0*/  IMAD.MOV.U32 R5, RZ, RZ, 0x0 ;  /* 0x00000000ff057424 */ /* 0x000fc800078e00ff */
[----:B------:R-:W-:Y:S05]  /*0bc0*/  RET.REL.NODEC R4 `(getAcceleration) ;  /* 0xfffffff4040c7950 */ /* 0x000fea0003c3ffff */
        .weak           $__internal_1_$__cuda_sm3x_div_rn_noftz_f32_slowpath
        .type           $__internal_1_$__cuda_sm3x_div_rn_noftz_f32_slowpath,@function
        .size           $__internal_1_$__cuda_sm3x_div_rn_noftz_f32_slowpath,($getAcceleration$__internal_accurate_pow - $__internal_1_$__cuda_sm3x_div_rn_noftz_f32_slowpath)
$__internal_1_$__cuda_sm3x_div_rn_noftz_f32_slowpath:
[----:B------:R-:W-:Y:S02]  /*0bd0*/  SHF.R.U32.HI R8, RZ, 0x17, R3 ;  /* 0x00000017ff087819 */ /* 0x000fe40000011603 */
[----:B------:R-:W-:Y:S02]  /*0be0*/  SHF.R.U32.HI R6, RZ, 0x17, R0 ;  /* 0x00000017ff067819 */ /* 0x000fe40000011600 */
[----:B------:R-:W-:Y:S02]  /*0bf0*/  LOP3.LUT R12, R8, 0xff, RZ, 0xc0, !PT ;  /* 0x000000ff080c7812 */ /* 0x000fe400078ec0ff */
[----:B------:R-:W-:-:S03]  /*0c00*/  LOP3.LUT R10, R6, 0xff, RZ, 0xc0, !PT ;  /* 0x000000ff060a7812 */ /* 0x000fc600078ec0ff */
[----:B------:R-:W-:Y:S02]  /*0c10*/  VIADD R9, R12, 0xffffffff ;  /* 0xffffffff0c097836 */ /* 0x000fe40000000000 */
[----:B------:R-:W-:-:S03]  /*0c20*/  VIADD R8, R10, 0xffffffff ;  /* 0xffffffff0a087836 */ /* 0x000fc60000000000 */
[----:B------:R-:W-:-:S04]  /*0c30*/  ISETP.GT.U32.AND P0, PT, R9, 0xfd, PT ;  /* 0x000000fd0900780c */ /* 0x000fc80003f04070 */
[----:B------:R-:W-:-:S13]  /*0c40*/  ISETP.GT.U32.OR P0, PT, R8, 0xfd, P0 ;  /* 0x000000fd0800780c */ /* 0x000fda0000704470 */
[----:B------:R-:W-:Y:S01]  /*0c50*/  @!P0 IMAD.MOV.U32 R6, RZ, RZ, RZ ;  /* 0x000000ffff068224 */ /* 0x000fe200078e00ff */
[----:B------:R-:W-:Y:S06]  /*0c60*/  @!P0 BRA `(.L_x_10) ;  /* 0x00000000005c8947 */ /* 0x000fec0003800000 */
[----:B------:R-:W-:Y:S02]  /*0c70*/  FSETP.GTU.FTZ.AND P0, PT, |R0|, +INF , PT ;  /* 0x7f8000000000780b */ /* 0x000fe40003f1c200 */
[----:B------:R-:W-:-:S04]  /*0c80*/  FSETP.GTU.FTZ.AND P1, PT, |R3|, +INF , PT ;  /* 0x7f8000000300780b */ /* 0x000fc80003f3c200 */
[----:B------:R-:W-:-:S13]  /*0c90*/  PLOP3.LUT P0, PT, P0, P1, PT, 0xf8, 0x8f ;  /* 0x00000000008f781c */ /* 0x000fda0000703f70 */
[----:B------:R-:W-:Y:S05]  /*0ca0*/  @P0 BRA `(.L_x_11) ;  /* 0x0000000400440947 */ /* 0x000fea0003800000 */
[----:B------:R-:W-:-:S13]  /*0cb0*/  LOP3.LUT P0, RZ, R3, 0x7fffffff, R0, 0xc8, !PT ;  /* 0x7fffffff03ff7812 */ /* 0x000fda000780c800 */
[----:B------:R-:W-:Y:S05]  /*0cc0*/  @!P0 BRA `(.L_x_12) ;  /* 0x0000000400348947 */ /* 0x000fea0003800000 */
[C---:B------:R-:W-:Y:S02]  /*0cd0*/  FSETP.NEU.FTZ.AND P1, PT, |R0|.reuse, +INF , PT ;  /* 0x7f8000000000780b */ /* 0x040fe40003f3d200 */
[----:B------:R-:W-:Y:S02]  /*0ce0*/  FSETP.NEU.FTZ.AND P2, PT, |R3|, +INF , PT ;  /* 0x7f8000000300780b */ /* 0x000fe40003f5d200 */
[----:B------:R-:W-:-:S11]  /*0cf0*/  FSETP.NEU.FTZ.AND P0, PT, |R0|, +INF , PT ;  /* 0x7f8000000000780b */ /* 0x000fd60003f1d200 */
[----:B------:R-:W-:Y:S05]  /*0d00*/  @!P2 BRA !P1, `(.L_x_12) ;  /* 0x000000040024a947 */ /* 0x000fea0004800000 */
[----:B------:R-:W-:-:S04]  /*0d10*/  LOP3.LUT P1, RZ, R0, 0x7fffffff, RZ, 0xc0, !PT ;  /* 0x7fffffff00ff7812 */ /* 0x000fc8000782c0ff */
[----:B------:R-:W-:-:S13]  /*0d20*/  PLOP3.LUT P1, PT, P2, P1, PT, 0x2f, 0xf2 ;  /* 0x0000000000f2781c */ /* 0x000fda0001722577 */
[----:B------:R-:W-:Y:S05]  /*0d30*/  @P1 BRA `(.L_x_13) ;  /* 0x0000000400101947 */ /* 0x000fea0003800000 */
[----:B------:R-:W-:-:S04]  /*0d40*/  LOP3.LUT P1, RZ, R3, 0x7fffffff, RZ, 0xc0, !PT ;  /* 0x7fffffff03ff7812 */ /* 0x000fc8000782c0ff */
[----:B------:R-:W-:-:S13]  /*0d50*/  PLOP3.LUT P0, PT, P0, P1, PT, 0x2f, 0xf2 ;  /* 0x0000000000f2781c */ /* 0x000fda0000702577 */
[----:B------:R-:W-:Y:S05]  /*0d60*/  @P0 BRA `(.L_x_14) ;  /* 0x0000000000f80947 */ /* 0x000fea0003800000 */
[----:B------:R-:W-:Y:S02]  /*0d70*/  ISETP.GE.AND P0, PT, R8, RZ, PT ;  /* 0x000000ff0800720c */ /* 0x000fe40003f06270 */
[----:B------:R-:W-:-:S11]  /*0d80*/  ISETP.GE.AND P1, PT, R9, RZ, PT ;  /* 0x000000ff0900720c */ /* 0x000fd60003f26270 */
[----:B------:R-:W-:Y:S01]  /*0d90*/  @P0 MOV R6, RZ ;  /* 0x000000ff00060202 */ /* 0x000fe20000000f00 */
[----:B------:R-:W-:Y:S02]  /*0da0*/  @!P0 IMAD.MOV.U32 R6, RZ, RZ, -0x40 ;  /* 0xffffffc0ff068424 */ /* 0x000fe400078e00ff */
[----:B------:R-:W-:Y:S01]  /*0db0*/  @!P0 FFMA R0, R0, 1.84467440737095516160e+19, RZ ;  /* 0x5f80000000008823 */ /* 0x000fe200000000ff */
[----:B------:R-:W-:Y:S01]  /*0dc0*/  @!P1 FFMA R3, R3, 1.84467440737095516160e+19, RZ ;  /* 0x5f80000003039823 */ /* 0x000fe200000000ff */
[----:B------:R-:W-:-:S07]  /*0dd0*/  @!P1 VIADD R6, R6, 0x40 ;  /* 0x0000004006069836 */ /* 0x000fce0000000000 */
.L_x_10:
[----:B------:R-:W-:-:S05]  /*0de0*/  LEA R8, R12, 0xc0800000, 0x17 ;  /* 0xc08000000c087811 */ /* 0x000fca00078eb8ff */
[----:B------:R-:W-:Y:S02]  /*0df0*/  IMAD.IADD R8, R3, 0x1, -R8 ;  /* 0x0000000103087824 */ /* 0x000fe400078e0a08 */
[----:B------:R-:W-:Y:S02]  /*0e00*/  VIADD R3, R10, 0xffffff81 ;  /* 0xffffff810a037836 */ /* 0x000fe40000000000 */
[----:B------:R-:W0:Y:S01]  /*0e10*/  MUFU.RCP R9, R8 ;  /* 0x0000000800097308 */ /* 0x000e220000001000 */
[----:B------:R-:W-:Y:S01]  /*0e20*/  FADD.FTZ R11, -R8, -RZ ;  /* 0x800000ff080b7221 */ /* 0x000fe20000010100 */
[----:B------:R-:W-:-:S03]  /*0e30*/  IMAD R0, R3, -0x800000, R0 ;  /* 0xff80000003007824 */ /* 0x000fc600078e0200 */
[----:B0-----:R-:W-:-:S04]  /*0e40*/  FFMA R10, R9, R11, 1 ;  /* 0x3f800000090a7423 */ /* 0x001fc8000000000b */
[----:B------:R-:W-:-:S04]  /*0e50*/  FFMA R14, R9, R10, R9 ;  /* 0x0000000a090e7223 */ /* 0x000fc80000000009 */
[----:B------:R-:W-:-:S04]  /*0e60*/  FFMA R9, R0, R14, RZ ;  /* 0x0000000e00097223 */ /* 0x000fc800000000ff */
[----:B------:R-:W-:-:S04]  /*0e70*/  FFMA R10, R11, R9, R0 ;  /* 0x000000090b0a7223 */ /* 0x000fc80000000000 */
[----:B------:R-:W-:Y:S01]  /*0e80*/  FFMA R13, R14, R10, R9 ;  /* 0x0000000a0e0d7223 */ /* 0x000fe20000000009 */
[----:B------:R-:W-:-:S03]  /*0e90*/  IADD3 R9, PT, PT, R3, 0x7f, -R12 ;  /* 0x0000007f03097810 */ /* 0x000fc60007ffe80c */
[----:B------:R-:W-:Y:S01]  /*0ea0*/  FFMA R10, R11, R13, R0 ;  /* 0x0000000d0b0a7223 */ /* 0x000fe20000000000 */
[----:B------:R-:W-:-:S03]  /*0eb0*/  IADD3 R9, PT, PT, R9, R6, RZ ;  /* 0x0000000609097210 */ /* 0x000fc60007ffe0ff */
[----:B------:R-:W-:-:S05]  /*0ec0*/  FFMA R0, R14, R10, R13 ;  /* 0x0000000a0e007223 */ /* 0x000fca000000000d */
[----:B------:R-:W-:-:S04]  /*0ed0*/  SHF.R.U32.HI R3, RZ, 0x17, R0 ;  /* 0x00000017ff037819 */ /* 0x000fc80000011600 */
[----:B------:R-:W-:-:S05]  /*0ee0*/  LOP3.LUT R3, R3, 0xff, RZ, 0xc0, !PT ;  /* 0x000000ff03037812 */ /* 0x000fca00078ec0ff */
[----:B------:R-:W-:-:S04]  /*0ef0*/  IMAD.IADD R11, R3, 0x1, R9 ;  /* 0x00000001030b7824 */ /* 0x000fc800078e0209 */
[----:B------:R-:W-:-:S05]  /*0f00*/  VIADD R3, R11, 0xffffffff ;  /* 0xffffffff0b037836 */ /* 0x000fca0000000000 */
[----:B------:R-:W-:-:S13]  /*0f10*/  ISETP.GE.U32.AND P0, PT, R3, 0xfe, PT ;  /* 0x000000fe0300780c */ /* 0x000fda0003f06070 */
[----:B------:R-:W-:Y:S05]  /*0f20*/  @!P0 BRA `(.L_x_15) ;  /* 0x0000000000808947 */ /* 0x000fea0003800000 */
[----:B------:R-:W-:-:S13]  /*0f30*/  ISETP.GT.AND P0, PT, R11, 0xfe, PT ;  /* 0x000000fe0b00780c */ /* 0x000fda0003f04270 */
[----:B------:R-:W-:Y:S05]  /*0f40*/  @P0 BRA `(.L_x_16) ;  /* 0x00000000006c0947 */ /* 0x000fea0003800000 */
[----:B------:R-:W-:-:S13]  /*0f50*/  ISETP.GE.AND P0, PT, R11, 0x1, PT ;  /* 0x000000010b00780c */ /* 0x000fda0003f06270 */
[----:B------:R-:W-:Y:S05]  /*0f60*/  @P0 BRA `(.L_x_17) ;  /* 0x0000000000980947 */ /* 0x000fea0003800000 */
[----:B------:R-:W-:Y:S02]  /*0f70*/  ISETP.GE.AND P0, PT, R11, -0x18, PT ;  /* 0xffffffe80b00780c */ /* 0x000fe40003f06270 */
[----:B------:R-:W-:-:S11]  /*0f80*/  LOP3.LUT R0, R0, 0x80000000, RZ, 0xc0, !PT ;  /* 0x8000000000007812 */ /* 0x000fd600078ec0ff */
[----:B------:R-:W-:Y:S05]  /*0f90*/  @!P0 BRA `(.L_x_17) ;  /* 0x00000000008c8947 */ /* 0x000fea0003800000 */
[CCC-:B------:R-:W-:Y:S01]  /*0fa0*/  FFMA.RZ R3, R14.reuse, R10.reuse, R13.reuse ;  /* 0x0000000a0e037223 */ /* 0x1c0fe2000000c00d */
[C---:B------:R-:W-:Y:S02]  /*0fb0*/  VIADD R9, R11.reuse, 0x20 ;  /* 0x000000200b097836 */ /* 0x040fe40000000000 */
[CCC-:B------:R-:W-:Y:S01]  /*0fc0*/  FFMA.RM R6, R14.reuse, R10.reuse, R13.reuse ;  /* 0x0000000a0e067223 */ /* 0x1c0fe2000000400d */
[----:B------:R-:W-:Y:S02]  /*0fd0*/  ISETP.NE.AND P2, PT, R11, RZ, PT ;  /* 0x000000ff0b00720c */ /* 0x000fe40003f45270 */
[----:B------:R-:W-:Y:S01]  /*0fe0*/  LOP3.LUT R8, R3, 0x7fffff, RZ, 0xc0, !PT ;  /* 0x007fffff03087812 */ /* 0x000fe200078ec0ff */
[----:B------:R-:W-:Y:S01]  /*0ff0*/  FFMA.RP R3, R14, R10, R13 ;  /* 0x0000000a0e037223 */ /* 0x000fe2000000800d */
[----:B------:R-:W-:Y:S01]  /*1000*/  IMAD.MOV R10, RZ, RZ, -R11 ;  /* 0x000000ffff0a7224 */ /* 0x000fe200078e0a0b */
[----:B------:R-:W-:Y:S02]  /*1010*/  ISETP.NE.AND P1, PT, R11, RZ, PT ;  /* 0x000000ff0b00720c */ /* 0x000fe40003f25270 */
[----:B------:R-:W-:-:S02]  /*1020*/  LOP3.LUT R8, R8, 0x800000, RZ, 0xfc, !PT ;  /* 0x0080000008087812 */ /* 0x000fc400078efcff */
[----:B------:R-:W-:Y:S02]  /*1030*/  FSETP.NEU.FTZ.AND P0, PT, R3, R6, PT ;  /* 0x000000060300720b */ /* 0x000fe40003f1d000 */
[----:B------:R-:W-:Y:S02]  /*1040*/  SHF.L.U32 R9, R8, R9, RZ ;  /* 0x0000000908097219 */ /* 0x000fe400000006ff */
[----:B------:R-:W-:Y:S02]  /*1050*/  SEL R3, R10, RZ, P2 ;  /* 0x000000ff0a037207 */ /* 0x000fe40001000000 */
[----:B------:R-:W-:Y:S02]  /*1060*/  ISETP.NE.AND P1, PT, R9, RZ, P1 ;  /* 0x000000ff0900720c */ /* 0x000fe40000f25270 */
[----:B------:R-:W-:Y:S02]  /*1070*/  SHF.R.U32.HI R3, RZ, R3, R8 ;  /* 0x00000003ff037219 */ /* 0x000fe40000011608 */
[----:B------:R-:W-:-:S02]  /*1080*/  PLOP3.LUT P0, PT, P0, P1, PT, 0xf8, 0x8f ;  /* 0x00000000008f781c */ /* 0x000fc40000703f70 */
[----:B------:R-:W-:Y:S02]  /*1090*/  SHF.R.U32.HI R9, RZ, 0x1, R3 ;  /* 0x00000001ff097819 */ /* 0x000fe40000011603 */
[----:B------:R-:W-:-:S04]  /*10a0*/  SEL R6, RZ, 0x1, !P0 ;  /* 0x00000001ff067807 */ /* 0x000fc80004000000 */
[----:B------:R-:W-:-:S04]  /*10b0*/  LOP3.LUT R6, R6, 0x1, R9, 0xf8, !PT ;  /* 0x0000000106067812 */ /* 0x000fc800078ef809 */
[----:B------:R-:W-:-:S04]  /*10c0*/  LOP3.LUT R6, R6, R3, RZ, 0xc0, !PT ;  /* 0x0000000306067212 */ /* 0x000fc800078ec0ff */
[----:B------:R-:W-:-:S04]  /*10d0*/  IADD3 R9, PT, PT, R9, R6, RZ ;  /* 0x0000000609097210 */ /* 0x000fc80007ffe0ff */
[----:B------:R-:W-:Y:S01]  /*10e0*/  LOP3.LUT R0, R9, R0, RZ, 0xfc, !PT ;  /* 0x0000000009007212 */ /* 0x000fe200078efcff */
[----:B------:R-:W-:Y:S06]  /*10f0*/  BRA `(.L_x_17) ;  /* 0x0000000000347947 */ /* 0x000fec0003800000 */
.L_x_16:
[----:B------:R-:W-:-:S04]  /*1100*/  LOP3.LUT R0, R0, 0x80000000, RZ, 0xc0, !PT ;  /* 0x8000000000007812 */ /* 0x000fc800078ec0ff */
[----:B------:R-:W-:Y:S01]  /*1110*/  LOP3.LUT R0, R0, 0x7f800000, RZ, 0xfc, !PT ;  /* 0x7f80000000007812 */ /* 0x000fe200078efcff */
[----:B------:R-:W-:Y:S06]  /*1120*/  BRA `(.L_x_17) ;  /* 0x0000000000287947 */ /* 0x000fec0003800000 */
.L_x_15:
[----:B------:R-:W-:Y:S01]  /*1130*/  IMAD R0, R9, 0x800000, R0 ;  /* 0x0080000009007824 */ /* 0x000fe200078e0200 */
[----:B------:R-:W-:Y:S06]  /*1140*/  BRA `(.L_x_17) ;  /* 0x0000000000207947 */ /* 0x000fec0003800000 */
.L_x_14:
[----:B------:R-:W-:-:S04]  /*1150*/  LOP3.LUT R0, R3, 0x80000000, R0, 0x48, !PT ;  /* 0x8000000003007812 */ /* 0x000fc800078e4800 */
[----:B------:R-:W-:Y:S01]  /*1160*/  LOP3.LUT R0, R0, 0x7f800000, RZ, 0xfc, !PT ;  /* 0x7f80000000007812 */ /* 0x000fe200078efcff */
[----:B------:R-:W-:Y:S06]  /*1170*/  BRA `(.L_x_17) ;  /* 0x0000000000147947 */ /* 0x000fec0003800000 */
.L_x_13:
[----:B------:R-:W-:Y:S01]  /*1180*/  LOP3.LUT R0, R3, 0x80000000, R0, 0x48, !PT ;  /* 0x8000000003007812 */ /* 0x000fe200078e4800 */
[----:B------:R-:W-:Y:S06]  /*1190*/  BRA `(.L_x_17) ;  /* 0x00000000000c7947 */ /* 0x000fec0003800000 */
.L_x_12:
[----:B------:R-:W0:Y:S01]  /*11a0*/  MUFU.RSQ R0, -QNAN ;  /* 0xffc0000000007908 */ /* 0x000e220000001400 */
[----:B------:R-:W-:Y:S05]  /*11b0*/  BRA `(.L_x_17) ;  /* 0x0000000000047947 */ /* 0x000fea0003800000 */
.L_x_11:
[----:B------:R-:W-:-:S07]  /*11c0*/  FADD.FTZ R0, R0, R3 ;  /* 0x0000000300007221 */ /* 0x000fce0000010000 */
.L_x_17:
[----:B------:R-:W-:Y:S02]  /*11d0*/  IMAD.MOV.U32 R8, RZ, RZ, R4 ;  /* 0x000000ffff087224 */ /* 0x000fe400078e0004 */
[----:B------:R-:W-:-:S04]  /*11e0*/  IMAD.MOV.U32 R9, RZ, RZ, 0x0 ;  /* 0x00000000ff097424 */ /* 0x000fc800078e00ff */
[----:B0-----:R-:W-:Y:S05]  /*11f0*/  RET.REL.NODEC R8 `(getAcceleration) ;  /* 0xffffffec08807950 */ /* 0x001fea0003c3ffff */
        .type           $getAcceleration$__internal_accurate_pow,@function
        .size           $getAcceleration$__internal_accurate_pow,(.L_x_22 - $getAcceleration$__internal_accurate_pow)
$getAcceleration$__internal_accurate_pow:
[----:B------:R-:W-:Y:S01]  /*1200*/  ISETP.GT.U32.AND P0, PT, R29, 0xfffff, PT ;  /* 0x000fffff1d00780c */ /* 0x000fe20003f04070 */
[----:B------:R-:W-:Y:S01]  /*1210*/  IMAD.MOV.U32 R12, RZ, RZ, R29 ;  /* 0x000000ffff0c7224 */ /* 0x000fe200078e001d */
[----:B------:R-:W-:Y:S01]  /*1220*/  MOV R16, RZ ;  /* 0x000000ff00107202 */ /* 0x000fe20000000f00 */
[----:B------:R-:W-:Y:S01]  /*1230*/  IMAD.MOV.U32 R14, RZ, RZ, R28 ;  /* 0x000000ffff0e7224 */ /* 0x000fe200078e001c */
[----:B------:R-:W-:Y:S01]  /*1240*/  UMOV UR6, 0x7d2cafe2 ;  /* 0x7d2cafe200067882 */ /* 0x000fe20000000000 */
[----:B------:R-:W-:Y:S01]  /*1250*/  IMAD.MOV.U32 R20, RZ, RZ, 0x41ad3b5a ;  /* 0x41ad3b5aff147424 */ /* 0x000fe200078e00ff */
[----:B------:R-:W-:Y:S01]  /*1260*/  UMOV UR7, 0x3eb0f5ff ;  /* 0x3eb0f5ff00077882 */ /* 0x000fe20000000000 */
[----:B------:R-:W-:Y:S01]  /*1270*/  IMAD.MOV.U32 R21, RZ, RZ, 0x3ed0f5d2 ;  /* 0x3ed0f5d2ff157424 */ /* 0x000fe200078e00ff */
[----:B------:R-:W-:Y:S01]  /*1280*/  UMOV UR8, 0x3b39803f ;  /* 0x3b39803f00087882 */ /* 0x000fe20000000000 */
[----:B------:R-:W-:-:S04]  /*1290*/  UMOV UR9, 0x3c7abc9e ;  /* 0x3c7abc9e00097882 */ /* 0x000fc80000000000 */
[----:B------:R-:W-:Y:S01]  /*12a0*/  @!P0 DMUL R10, R28, 1.80143985094819840000e+16 ;  /* 0x435000001c0a8828 */ /* 0x000fe20000000000 */
[----:B------:R-:W-:-:S09]  /*12b0*/  SHF.R.U32.HI R29, RZ, 0x14, R29 ;  /* 0x00000014ff1d7819 */ /* 0x000fd2000001161d */
[----:B------:R-:W-:Y:S01]  /*12c0*/  @!P0 MOV R12, R11 ;  /* 0x0000000b000c8202 */ /* 0x000fe20000000f00 */
[----:B------:R-:W-:Y:S01]  /*12d0*/  @!P0 IMAD.MOV.U32 R14, RZ, RZ, R10 ;  /* 0x000000ffff0e8224 */ /* 0x000fe200078e000a */
[----:B------:R-:W-:Y:S02]  /*12e0*/  @!P0 LEA.HI R29, R11, 0xffffffca, RZ, 0xc ;  /* 0xffffffca0b1d8811 */ /* 0x000fe400078f60ff */
[----:B------:R-:W-:Y:S02]  /*12f0*/  LOP3.LUT R12, R12, 0x800fffff, RZ, 0xc0, !PT ;  /* 0x800fffff0c0c7812 */ /* 0x000fe400078ec0ff */
[----:B------:R-:W-:Y:S02]  /*1300*/  IADD3 R10, PT, PT, R29, -0x3ff, RZ ;  /* 0xfffffc011d0a7810 */ /* 0x000fe40007ffe0ff */
[----:B------:R-:W-:-:S04]  /*1310*/  LOP3.LUT R15, R12, 0x3ff00000, RZ, 0xfc, !PT ;  /* 0x3ff000000c0f7812 */ /* 0x000fc800078efcff */
[----:B------:R-:W-:-:S13]  /*1320*/  ISETP.GE.U32.AND P1, PT, R15, 0x3ff6a09f, PT ;  /* 0x3ff6a09f0f00780c */ /* 0x000fda0003f26070 */
[----:B------:R-:W-:Y:S02]  /*1330*/  @P1 VIADD R13, R15, 0xfff00000 ;  /* 0xfff000000f0d1836 */ /* 0x000fe40000000000 */
[----:B------:R-:W-:Y:S02]  /*1340*/  @P1 VIADD R10, R29, 0xfffffc02 ;  /* 0xfffffc021d0a1836 */ /* 0x000fe40000000000 */
[----:B------:R-:W-:-:S06]  /*1350*/  @P1 IMAD.MOV.U32 R15, RZ, RZ, R13 ;  /* 0x000000ffff0f1224 */ /* 0x000fcc00078e000d */
[C---:B------:R-:W-:Y:S02]  /*1360*/  DADD R18, R14.reuse, 1 ;  /* 0x3ff000000e127429 */ /* 0x040fe40000000000 */
[----:B------:R-:W-:-:S04]  /*1370*/  DADD R14, R14, -1 ;  /* 0xbff000000e0e7429 */ /* 0x000fc80000000000 */
[----:B------:R-:W0:Y:S02]  /*1380*/  MUFU.RCP64H R17, R19 ;  /* 0x0000001300117308 */ /* 0x000e240000001800 */
[----:B0-----:R-:W-:-:S08]  /*1390*/  DFMA R12, -R18, R16, 1 ;  /* 0x3ff00000120c742b */ /* 0x001fd00000000110 */
[----:B------:R-:W-:-:S08]  /*13a0*/  DFMA R12, R12, R12, R12 ;  /* 0x0000000c0c0c722b */ /* 0x000fd0000000000c */
[----:B------:R-:W-:-:S08]  /*13b0*/  DFMA R16, R16, R12, R16 ;  /* 0x0000000c1010722b */ /* 0x000fd00000000010 */
[----:B------:R-:W-:-:S08]  /*13c0*/  DMUL R12, R14, R16 ;  /* 0x000000100e0c7228 */ /* 0x000fd00000000000 */
[----:B------:R-:W-:-:S08]  /*13d0*/  DFMA R12, R14, R16, R12 ;  /* 0x000000100e0c722b */ /* 0x000fd0000000000c */
[----:B------:R-:W-:-:S08]  /*13e0*/  DMUL R24, R12, R12 ;  /* 0x0000000c0c187228 */ /* 0x000fd00000000000 */
[----:B------:R-:W-:Y:S01]  /*13f0*/  DFMA R18, R24, UR6, R20 ;  /* 0x0000000618127c2b */ /* 0x000fe20008000014 */
[----:B------:R-:W-:Y:S01]  /*1400*/  UMOV UR6, 0x75488a3f ;  /* 0x75488a3f00067882 */ /* 0x000fe20000000000 */
[----:B------:R-:W-:-:S06]  /*1410*/  UMOV UR7, 0x3ef3b20a ;  /* 0x3ef3b20a00077882 */ /* 0x000fcc0000000000 */
[----:B------:R-:W-:Y:S01]  /*1420*/  DFMA R18, R24, R18, UR6 ;  /* 0x0000000618127e2b */ /* 0x000fe20008000012 */
[----:B------:R-:W-:Y:S01]  /*1430*/  UMOV UR6, 0xe4faecd5 ;  /* 0xe4faecd500067882 */ /* 0x000fe20000000000 */
[----:B------:R-:W-:-:S06]  /*1440*/  UMOV UR7, 0x3f1745cd ;  /* 0x3f1745cd00077882 */ /* 0x000fcc0000000000 */
[----:B------:R-:W-:Y:S01]  /*1450*/  DFMA R18, R24, R18, UR6 ;  /* 0x0000000618127e2b */ /* 0x000fe20008000012 */
[----:B------:R-:W-:Y:S01]  /*1460*/  UMOV UR6, 0x258a578b ;  /* 0x258a578b00067882 */ /* 0x000fe20000000000 */
[----:B------:R-:W-:-:S06]  /*1470*/  UMOV UR7, 0x3f3c71c7 ;  /* 0x3f3c71c700077882 */ /* 0x000fcc0000000000 */
[----:B------:R-:W-:Y:S01]  /*1480*/  DFMA R20, R24, R18, UR6 ;  /* 0x0000000618147e2b */ /* 0x000fe20008000012 */
[----:B------:R-:W-:Y:S01]  /*1490*/  UMOV UR6, 0x9242b910 ;  /* 0x9242b91000067882 */ /* 0x000fe20000000000 */
[----:B------:R-:W-:Y:S01]  /*14a0*/  UMOV UR7, 0x3f624924 ;  /* 0x3f62492400077882 */ /* 0x000fe20000000000 */
[----:B------:R-:W-:-:S05]  /*14b0*/  DADD R18, R14, -R12 ;  /* 0x000000000e127229 */ /* 0x000fca000000080c */
[----:B------:R-:W-:Y:S01]  /*14c0*/  DFMA R20, R24, R20, UR6 ;  /* 0x0000000618147e2b */ /* 0x000fe20008000014 */
[----:B------:R-:W-:Y:S01]  /*14d0*/  UMOV UR6, 0x99999dfb ;  /* 0x99999dfb00067882 */ /* 0x000fe20000000000 */
[----:B------:R-:W-:Y:S01]  /*14e0*/  UMOV UR7, 0x3f899999 ;  /* 0x3f89999900077882 */ /* 0x000fe20000000000 */
[----:B------:R-:W-:-:S05]  /*14f0*/  DADD R18, R18, R18 ;  /* 0x0000000012127229 */ /* 0x000fca0000000012 */
[----:B------:R-:W-:Y:S01]  /*1500*/  DFMA R20, R24, R20, UR6 ;  /* 0x0000000618147e2b */ /* 0x000fe20008000014 */
[----:B------:R-:W-:Y:S01]  /*1510*/  UMOV UR6, 0x55555555 ;  /* 0x5555555500067882 */ /* 0x000fe20000000000 */
[----:B------:R-:W-:Y:S01]  /*1520*/  UMOV UR7, 0x3fb55555 ;  /* 0x3fb5555500077882 */ /* 0x000fe20000000000 */
[----:B------:R-:W-:-:S05]  /*1530*/  DFMA R18, R14, -R12, R18 ;  /* 0x8000000c0e12722b */ /* 0x000fca0000000012 */
[----:B------:R-:W-:-:S03]  /*1540*/  DFMA R14, R24, R20, UR6 ;  /* 0x00000006180e7e2b */ /* 0x000fc60008000014 */
[----:B------:R-:W-:Y:S02]  /*1550*/  DMUL R16, R16, R18 ;  /* 0x0000001210107228 */ /* 0x000fe40000000000 */
[----:B------:R-:W-:-:S03]  /*1560*/  DMUL R18, R12, R12 ;  /* 0x0000000c0c127228 */ /* 0x000fc60000000000 */
[----:B------:R-:W-:Y:S01]  /*1570*/  DADD R22, -R14, UR6 ;  /* 0x000000060e167e29 */ /* 0x000fe20008000100 */
[----:B------:R-:W-:Y:S01]  /*1580*/  UMOV UR6, 0xb9e7b0 ;  /* 0x00b9e7b000067882 */ /* 0x000fe20000000000 */
[----:B------:R-:W-:-:S03]  /*1590*/  UMOV UR7, 0x3c46a4cb ;  /* 0x3c46a4cb00077882 */ /* 0x000fc60000000000 */
[----:B------:R-:W-:-:S03]  /*15a0*/  DFMA R26, R12, R12, -R18 ;  /* 0x0000000c0c1a722b */ /* 0x000fc60000000812 */
[----:B------:R-:W-:Y:S02]  /*15b0*/  DFMA R20, R24, R20, R22 ;  /* 0x000000141814722b */ /* 0x000fe40000000016 */
[----:B------:R-:W-:Y:S01]  /*15c0*/  DMUL R22, R12, R18 ;  /* 0x000000120c167228 */ /* 0x000fe20000000000 */
[----:B------:R-:W-:Y:S02]  /*15d0*/  VIADD R25, R17, 0x100000 ;  /* 0x0010000011197836 */ /* 0x000fe40000000000 */
[----:B------:R-:W-:-:S03]  /*15e0*/  IMAD.MOV.U32 R24, RZ, RZ, R16 ;  /* 0x000000ffff187224 */ /* 0x000fc600078e0010 */
[----:B------:R-:W-:Y:S01]  /*15f0*/  DADD R20, R20, -UR6 ;  /* 0x8000000614147e29 */ /* 0x000fe20008000000 */
[----:B------:R-:W-:Y:S01]  /*1600*/  UMOV UR6, 0x80000000 ;  /* 0x8000000000067882 */ /* 0x000fe20000000000 */
[----:B------:R-:W-:Y:S01]  /*1610*/  UMOV UR7, 0x43300000 ;  /* 0x4330000000077882 */ /* 0x000fe20000000000 */
[C---:B------:R-:W-:Y:S02]  /*1620*/  DFMA R24, R12.reuse, R24, R26 ;  /* 0x000000180c18722b */ /* 0x040fe4000000001a */
[----:B------:R-:W-:-:S08]  /*1630*/  DFMA R26, R12, R18, -R22 ;  /* 0x000000120c1a722b */ /* 0x000fd00000000816 */
[----:B------:R-:W-:Y:S02]  /*1640*/  DFMA R26, R16, R18, R26 ;  /* 0x00000012101a722b */ /* 0x000fe4000000001a */
[----:B------:R-:W-:-:S06]  /*1650*/  DADD R18, R14, R20 ;  /* 0x000000000e127229 */ /* 0x000fcc0000000014 */
[----:B------:R-:W-:Y:S02]  /*1660*/  DFMA R24, R12, R24, R26 ;  /* 0x000000180c18722b */ /* 0x000fe4000000001a */
[----:B------:R-:W-:Y:S02]  /*1670*/  DADD R26, R14, -R18 ;  /* 0x000000000e1a7229 */ /* 0x000fe40000000812 */
[----:B------:R-:W-:-:S06]  /*1680*/  DMUL R14, R18, R22 ;  /* 0x00000016120e7228 */ /* 0x000fcc0000000000 */
[----:B------:R-:W-:Y:S02]  /*1690*/  DADD R26, R20, R26 ;  /* 0x00000000141a7229 */ /* 0x000fe4000000001a */
[----:B------:R-:W-:-:S08]  /*16a0*/  DFMA R20, R18, R22, -R14 ;  /* 0x000000161214722b */ /* 0x000fd0000000080e */
[----:B------:R-:W-:-:S08]  /*16b0*/  DFMA R20, R18, R24, R20 ;  /* 0x000000181214722b */ /* 0x000fd00000000014 */
[----:B------:R-:W-:-:S08]  /*16c0*/  DFMA R26, R26, R22, R20 ;  /* 0x000000161a1a722b */ /* 0x000fd00000000014 */
[----:B------:R-:W-:-:S08]  /*16d0*/  DADD R20, R14, R26 ;  /* 0x000000000e147229 */ /* 0x000fd0000000001a */
[--C-:B------:R-:W-:Y:S02]  /*16e0*/  DADD R18, R12, R20.reuse ;  /* 0x000000000c127229 */ /* 0x100fe40000000014 */
[----:B------:R-:W-:-:S06]  /*16f0*/  DADD R14, R14, -R20 ;  /* 0x000000000e0e7229 */ /* 0x000fcc0000000814 */
[----:B------:R-:W-:Y:S02]  /*1700*/  DADD R12, R12, -R18 ;  /* 0x000000000c0c7229 */ /* 0x000fe40000000812 */
[----:B------:R-:W-:-:S06]  /*1710*/  DADD R14, R26, R14 ;  /* 0x000000001a0e7229 */ /* 0x000fcc000000000e */
[----:B------:R-:W-:-:S08]  /*1720*/  DADD R12, R20, R12 ;  /* 0x00000000140c7229 */ /* 0x000fd0000000000c */
[----:B------:R-:W-:-:S08]  /*1730*/  DADD R12, R14, R12 ;  /* 0x000000000e0c7229 */ /* 0x000fd0000000000c */
[----:B------:R-:W-:Y:S01]  /*1740*/  DADD R16, R16, R12 ;  /* 0x0000000010107229 */ /* 0x000fe2000000000c */
[----:B------:R-:W-:Y:S01]  /*1750*/  LOP3.LUT R12, R10, 0x80000000, RZ, 0x3c, !PT ;  /* 0x800000000a0c7812 */ /* 0x000fe200078e3cff */
[----:B------:R-:W-:-:S06]  /*1760*/  IMAD.MOV.U32 R13, RZ, RZ, 0x43300000 ;  /* 0x43300000ff0d7424 */ /* 0x000fcc00078e00ff */
[----:B------:R-:W-:Y:S02]  /*1770*/  DADD R14, R18, R16 ;  /* 0x00000000120e7229 */ /* 0x000fe40000000010 */
[----:B------:R-:W-:Y:S01]  /*1780*/  DADD R12, R12, -UR6 ;  /* 0x800000060c0c7e29 */ /* 0x000fe20008000000 */
[----:B------:R-:W-:Y:S01]  /*1790*/  UMOV UR6, 0xfefa39ef ;  /* 0xfefa39ef00067882 */ /* 0x000fe20000000000 */
[----:B------:R-:W-:-:S04]  /*17a0*/  UMOV UR7, 0x3fe62e42 ;  /* 0x3fe62e4200077882 */ /* 0x000fc80000000000 */
[--C-:B------:R-:W-:Y:S02]  /*17b0*/  DADD R18, R18, -R14.reuse ;  /* 0x0000000012127229 */ /* 0x100fe4000000080e */
[----:B------:R-:W-:-:S06]  /*17c0*/  DFMA R10, R12, UR6, R14 ;  /* 0x000000060c0a7c2b */ /* 0x000fcc000800000e */
[----:B------:R-:W-:Y:S02]  /*17d0*/  DADD R18, R16, R18 ;  /* 0x0000000010127229 */ /* 0x000fe40000000012 */
[----:B------:R-:W-:-:S08]  /*17e0*/  DFMA R20, R12, -UR6, R10 ;  /* 0x800000060c147c2b */ /* 0x000fd0000800000a */
[----:B------:R-:W-:-:S08]  /*17f0*/  DADD R20, -R14, R20 ;  /* 0x000000000e147229 */ /* 0x000fd00000000114 */
[----:B------:R-:W-:-:S08]  /*1800*/  DADD R18, R18, -R20 ;  /* 0x0000000012127229 */ /* 0x000fd00000000814 */
[----:B------:R-:W-:-:S08]  /*1810*/  DFMA R18, R12, UR8, R18 ;  /* 0x000000080c127c2b */ /* 0x000fd00008000012 */
[----:B------:R-:W-:-:S08]  /*1820*/  DADD R12, R10, R18 ;  /* 0x000000000a0c7229 */ /* 0x000fd00000000012 */
[----:B------:R-:W-:Y:S02]  /*1830*/  DADD R14, R10, -R12 ;  /* 0x000000000a0e7229 */ /* 0x000fe4000000080c */
[----:B------:R-:W-:-:S06]  /*1840*/  DMUL R10, R12, 2 ;  /* 0x400000000c0a7828 */ /* 0x000fcc0000000000 */
[----:B------:R-:W-:Y:S02]  /*1850*/  DADD R14, R18, R14 ;  /* 0x00000000120e7229 */ /* 0x000fe4000000000e */
[----:B------:R-:W-:-:S08]  /*1860*/  DFMA R16, R12, 2, -R10 ;  /* 0x400000000c10782b */ /* 0x000fd0000000080a */
[----:B------:R-:W-:Y:S01]  /*1870*/  DFMA R16, R14, 2, R16 ;  /* 0x400000000e10782b */ /* 0x000fe20000000010 */
[----:B------:R-:W-:Y:S02]  /*1880*/  IMAD.MOV.U32 R14, RZ, RZ, 0x652b82fe ;  /* 0x652b82feff0e7424 */ /* 0x000fe400078e00ff */
[----:B------:R-:W-:-:S05]  /*1890*/  IMAD.MOV.U32 R15, RZ, RZ, 0x3ff71547 ;  /* 0x3ff71547ff0f7424 */ /* 0x000fca00078e00ff */
[----:B------:R-:W-:-:S08]  /*18a0*/  DADD R12, R10, R16 ;  /* 0x000000000a0c7229 */ /* 0x000fd00000000010 */
[----:B------:R-:W-:Y:S02]  /*18b0*/  DFMA R14, R12, R14, 6.75539944105574400000e+15 ;  /* 0x433800000c0e742b */ /* 0x000fe4000000000e */
[----:B------:R-:W-:Y:S01]  /*18c0*/  FSETP.GEU.AND P0, PT, |R13|, 4.1917929649353027344, PT ;  /* 0x4086232b0d00780b */ /* 0x000fe20003f0e200 */
[----:B------:R-:W-:-:S05]  /*18d0*/  DADD R10, R10, -R12 ;  /* 0x000000000a0a7229 */ /* 0x000fca000000080c */
[----:B------:R-:W-:-:S03]  /*18e0*/  DADD R18, R14, -6.75539944105574400000e+15 ;  /* 0xc33800000e127429 */ /* 0x000fc60000000000 */
[----:B------:R-:W-:-:S05]  /*18f0*/  DADD R16, R16, R10 ;  /* 0x0000000010107229 */ /* 0x000fca000000000a */
[----:B------:R-:W-:Y:S01]  /*1900*/  DFMA R20, R18, -UR6, R12 ;  /* 0x8000000612147c2b */ /* 0x000fe2000800000c */
[----:B------:R-:W-:Y:S01]  /*1910*/  UMOV UR6, 0x3b39803f ;  /* 0x3b39803f00067882 */ /* 0x000fe20000000000 */
[----:B------:R-:W-:-:S06]  /*1920*/  UMOV UR7, 0x3c7abc9e ;  /* 0x3c7abc9e00077882 */ /* 0x000fcc0000000000 */
[----:B------:R-:W-:Y:S01]  /*1930*/  DFMA R18, R18, -UR6, R20 ;  /* 0x8000000612127c2b */ /* 0x000fe20008000014 */
[----:B------:R-:W-:Y:S01]  /*1940*/  UMOV UR6, 0x69ce2bdf ;  /* 0x69ce2bdf00067882 */ /* 0x000fe20000000000 */
[----:B------:R-:W-:Y:S01]  /*1950*/  MOV R20, 0xfca213ea ;  /* 0xfca213ea00147802 */ /* 0x000fe20000000f00 */
[----:B------:R-:W-:Y:S01]  /*1960*/  IMAD.MOV.U32 R21, RZ, RZ, 0x3e928af3 ;  /* 0x3e928af3ff157424 */ /* 0x000fe200078e00ff */
[----:B------:R-:W-:-:S05]  /*1970*/  UMOV UR7, 0x3e5ade15 ;  /* 0x3e5ade1500077882 */ /* 0x000fca0000000000 */
        /* <DEDUP_REMOVED lines=24> */
[----:B------:R-:W-:-:S08]  /*1b00*/  DFMA R20, R18, R20, UR6 ;  /* 0x0000000612147e2b */ /* 0x000fd00008000014 */
[----:B------:R-:W-:-:S08]  /*1b10*/  DFMA R20, R18, R20, 1 ;  /* 0x3ff000001214742b */ /* 0x000fd00000000014 */
[----:B------:R-:W-:-:S10]  /*1b20*/  DFMA R18, R18, R20, 1 ;  /* 0x3ff000001212742b */ /* 0x000fd40000000014 */
[----:B------:R-:W-:Y:S02]  /*1b30*/  IMAD R11, R14, 0x100000, R19 ;  /* 0x001000000e0b7824 */ /* 0x000fe400078e0213 */
[----:B------:R-:W-:Y:S01]  /*1b40*/  IMAD.MOV.U32 R10, RZ, RZ, R18 ;  /* 0x000000ffff0a7224 */ /* 0x000fe200078e0012 */
[----:B------:R-:W-:Y:S06]  /*1b50*/  @!P0 BRA `(.L_x_18) ;  /* 0x0000000000348947 */ /* 0x000fec0003800000 */
[----:B------:R-:W-:Y:S01]  /*1b60*/  FSETP.GEU.AND P1, PT, |R13|, 4.2275390625, PT ;  /* 0x408748000d00780b */ /* 0x000fe20003f2e200 */
[C---:B------:R-:W-:Y:S02]  /*1b70*/  DADD R10, R12.reuse, +INF ;  /* 0x7ff000000c0a7429 */ /* 0x040fe40000000000 */
[----:B------:R-:W-:-:S08]  /*1b80*/  DSETP.GEU.AND P0, PT, R12, RZ, PT ;  /* 0x000000ff0c00722a */ /* 0x000fd00003f0e000 */
[----:B------:R-:W-:Y:S02]  /*1b90*/  FSEL R10, R10, RZ, P0 ;  /* 0x000000ff0a0a7208 */ /* 0x000fe40000000000 */
[----:B------:R-:W-:Y:S01]  /*1ba0*/  FSEL R11, R11, RZ, P0 ;  /* 0x000000ff0b0b7208 */ /* 0x000fe20000000000 */
[----:B------:R-:W-:Y:S06]  /*1bb0*/  @P1 BRA `(.L_x_18) ;  /* 0x00000000001c1947 */ /* 0x000fec0003800000 */
[----:B------:R-:W-:-:S04]  /*1bc0*/  LEA.HI R10, R14, R14, RZ, 0x1 ;  /* 0x0000000e0e0a7211 */ /* 0x000fc800078f08ff */
[----:B------:R-:W-:-:S04]  /*1bd0*/  SHF.R.S32.HI R11, RZ, 0x1, R10 ;  /* 0x00000001ff0b7819 */ /* 0x000fc8000001140a */
[----:B------:R-:W-:Y:S01]  /*1be0*/  LEA R19, R11, R19, 0x14 ;  /* 0x000000130b137211 */ /* 0x000fe200078ea0ff */
[----:B------:R-:W-:-:S05]  /*1bf0*/  IMAD.IADD R10, R14, 0x1, -R11 ;  /* 0x000000010e0a7824 */ /* 0x000fca00078e0a0b */
[----:B------:R-:W-:Y:S01]  /*1c00*/  LEA R11, R10, 0x3ff00000, 0x14 ;  /* 0x3ff000000a0b7811 */ /* 0x000fe200078ea0ff */
[----:B------:R-:W-:-:S06]  /*1c10*/  IMAD.MOV.U32 R10, RZ, RZ, RZ ;  /* 0x000000ffff0a7224 */ /* 0x000fcc00078e00ff */
[----:B------:R-:W-:-:S11]  /*1c20*/  DMUL R10, R18, R10 ;  /* 0x0000000a120a7228 */ /* 0x000fd60000000000 */
.L_x_18:
[----:B------:R-:W-:Y:S01]  /*1c30*/  DFMA R16, R16, R10, R10 ;  /* 0x0000000a1010722b */ /* 0x000fe2000000000a */
[----:B------:R-:W-:Y:S01]  /*1c40*/  IMAD.MOV.U32 R12, RZ, RZ, R0 ;  /* 0x000000ffff0c7224 */ /* 0x000fe200078e0000 */
[----:B------:R-:W-:Y:S01]  /*1c50*/  DSETP.NEU.AND P0, PT, |R10|, +INF , PT ;  /* 0x7ff000000a00742a */ /* 0x000fe20003f0d200 */
[----:B------:R-:W-:-:S07]  /*1c60*/  IMAD.MOV.U32 R13, RZ, RZ, 0x0 ;  /* 0x00000000ff0d7424 */ /* 0x000fce00078e00ff */
[----:B------:R-:W-:Y:S02]  /*1c70*/  FSEL R10, R10, R16, !P0 ;  /* 0x000000100a0a7208 */ /* 0x000fe40004000000 */
[----:B------:R-:W-:Y:S01]  /*1c80*/  FSEL R11, R11, R17, !P0 ;  /* 0x000000110b0b7208 */ /* 0x000fe20004000000 */
[----:B------:R-:W-:Y:S06]  /*1c90*/  RET.REL.NODEC R12 `(getAcceleration) ;  /* 0xffffffe00cd87950 */ /* 0x000fec0003c3ffff */
.L_x_19:
[----:B------:R-:W-:-:S00]  /*1ca0*/  BRA `(.L_x_19) ;  /* 0xfffffffc00fc7947 */ /* 0x000fc0000383ffff */
[----:B------:R-:W-:-:S00]  /*1cb0*/  NOP ;  /* 0x0000000000007918 */ /* 0x000fc00000000000 */
        /* <DEDUP_REMOVED lines=12> */
.L_x_22:


//--------------------- .nv.shared.reserved.0     --------------------------
	.section	.nv.shared.reserved.0,"aw",@nobits
	.weak		__nv_reservedSMEM_offset_0_alias
	.size		__nv_reservedSMEM_offset_0_alias, 0, 64
	.other		__nv_reservedSMEM_offset_0_alias,@"STO_CUDA_RESERVED_SHARED STV_DEFAULT"
__nv_reservedSMEM_offset_0_alias:
	.zero		0
	.zero		64


//--------------------- .nv.constant0.getAcceleration --------------------------
	.section	.nv.constant0.getAcceleration,"a",@progbits
	.sectionflags	@""
	.align	4
.nv.constant0.getAcceleration:
	.zero		968


//--------------------- SYMBOLS --------------------------

	.type		.nv.reservedSmem.offset0,@object
	.size		.nv.reservedSmem.offset0,0x4
